// auto-generated by cutlass_sweep.gemm — config: {"arch": "sm_90", "cluster_m": 1, "cluster_n": 4, "dtype": "int8", "dtype_b": "int8", "layout": "nt", "stages": 0, "tile_k": 128, "tile_m": 256, "tile_n": 128}
#include "cutlass/cutlass.h"
#include "cutlass/gemm/collective/collective_builder.hpp"
#include "cutlass/gemm/device/gemm_universal_adapter.h"
#include "cutlass/gemm/kernel/gemm_universal.hpp"
#include "cutlass/epilogue/collective/collective_builder.hpp"

using ElemA = int8_t;
using ElemB = int8_t;
using ElemCD = int8_t;
using Acc  = int32_t;
using TileShape    = cute::Shape<cute::_256, cute::_128, cute::_128>;
using ClusterShape = cute::Shape<cute::_1, cute::_4, cute::_1>;

using CollectiveEpilogue = typename cutlass::epilogue::collective::CollectiveBuilder<
    cutlass::arch::Sm90, cutlass::arch::OpClassTensorOp,
    TileShape, ClusterShape,
    cutlass::epilogue::collective::EpilogueTileAuto,
    Acc, Acc,
    ElemCD, cutlass::layout::RowMajor, 128 / cutlass::sizeof_bits<ElemCD>::value,
    ElemCD, cutlass::layout::RowMajor, 128 / cutlass::sizeof_bits<ElemCD>::value,
    cutlass::epilogue::collective::EpilogueScheduleAuto
  >::CollectiveOp;

using CollectiveMainloop = typename cutlass::gemm::collective::CollectiveBuilder<
    cutlass::arch::Sm90, cutlass::arch::OpClassTensorOp,
    ElemA, cutlass::layout::RowMajor, 128 / cutlass::sizeof_bits<ElemA>::value,
    ElemB, cutlass::layout::ColumnMajor, 128 / cutlass::sizeof_bits<ElemB>::value,
    Acc,
    TileShape, ClusterShape,
    cutlass::gemm::collective::StageCountAutoCarveout<static_cast<int>(sizeof(typename CollectiveEpilogue::SharedStorage))>,
    cutlass::gemm::collective::KernelScheduleAuto
  >::CollectiveOp;

using GemmKernel = cutlass::gemm::kernel::GemmUniversal<
    cute::Shape<int,int,int,int>,
    CollectiveMainloop,
    CollectiveEpilogue
>;
using Gemm = cutlass::gemm::device::GemmUniversalAdapter<GemmKernel>;

// Force the device kernel symbol into the cubin without needing a host main.
auto* _anchor = &cutlass::device_kernel<GemmKernel>;


// ===== COMPILED SASS (sm_90a) =====

	.target	sm_90a

	.elftype	@"ET_EXEC"


//--------------------- .note.nv.tkinfo           --------------------------
	.section	.note.nv.tkinfo,"",@"SHT_NOTE"
	.sectionflags	@"SHF_NOTE_NV_TKINFO"
	.tkinfo
        /*0018*/ 	.word	0x00000002
        /*0030*/ 	.string	""
        /*0030*/ 	.string	"ptxas"
        /*0030*/ 	.string	"Cuda compilation tools, release 13.0, V13.0.88"
        /*0030*/ 	.string	"Build cuda_13.0.r13.0/compiler.36424714_0"
        /*0030*/ 	.string	"-arch sm_90a -m 64 "



//--------------------- .note.nv.cuinfo           --------------------------
	.section	.note.nv.cuinfo,"",@"SHT_NOTE"
	.sectionflags	@"SHF_NOTE_NV_CUINFO"
        /*0018*/ 	.short	0x0002
        /*001a*/ 	.short	0x005a
        /*001c*/ 	.short	0x0082
	.zero		2


//--------------------- .nv.info                  --------------------------
	.section	.nv.info,"",@"SHT_CUDA_INFO"
	.align	4


	//----- nvinfo : EIATTR_REGCOUNT
	.align		4
        /*0000*/ 	.byte	0x04, 0x2f
        /*0002*/ 	.short	(.L_15 - .L_14)
	.align		4
.L_14:
        /*0004*/ 	.word	index@(_ZN7cutlass13device_kernelINS_4gemm6kernel13GemmUniversalIN4cute5tupleIJiiiiEEENS1_10collective13CollectiveMmaINS1_34MainloopSm90TmaGmmaWarpSpecializedILi4ENS5_IJNS4_1CILi1EEENSA_ILi4EEESB_EEENS1_35KernelTmaWarpSpecializedCooperativeEEENS5_IJNSA_ILi256EEENSA_ILi128EEESH_EEEaNS5_IJlSB_lEEEaSJ_NS4_8TiledMMAINS4_8MMA_AtomIJNS4_4SM904GMMA27MMA_64x128x32_S32S8S8_SS_TNEEEENS4_6LayoutINS5_IJNSA_ILi2EEESB_SB_EEENS5_IJSB_NSA_ILi0EEEST_EEEEENS5_IJNS4_10UnderscoreESW_SW_EEEEENS4_23SM90_TMA_LOAD_MULTICASTENS4_14ComposedLayoutINS4_7SwizzleILi3ELi4ELi3EEENS4_18smem_ptr_flag_bitsILi8EEENSQ_INS5_IJNSA_ILi8EEESH_EEENS5_IJSH_SB_EEEEEEEvNS4_8identityENS4_13SM90_TMA_LOADES19_vS1A_EENS_8epilogue10collective6detail29Sm90TmaWarpSpecializedAdapterINS1E_15DefaultEpilogueIaSJ_SJ_NS1D_6thread17LinearCombinationIaLi1EiiLNS1I_9ScaleType4KindE0ELNS_15FloatRoundStyleE2EaEENS1_15EpilogueDefaultEEEEEvvEEEEvNT_6ParamsE)
        /*0008*/ 	.word	0x000000a8


	//----- nvinfo : EIATTR_FRAME_SIZE
	.align		4
.L_15:
        /*000c*/ 	.byte	0x04, 0x11
        /*000e*/ 	.short	(.L_17 - .L_16)
	.align		4
.L_16:
        /*0010*/ 	.word	index@(_ZN7cutlass13device_kernelINS_4gemm6kernel13GemmUniversalIN4cute5tupleIJiiiiEEENS1_10collective13CollectiveMmaINS1_34MainloopSm90TmaGmmaWarpSpecializedILi4ENS5_IJNS4_1CILi1EEENSA_ILi4EEESB_EEENS1_35KernelTmaWarpSpecializedCooperativeEEENS5_IJNSA_ILi256EEENSA_ILi128EEESH_EEEaNS5_IJlSB_lEEEaSJ_NS4_8TiledMMAINS4_8MMA_AtomIJNS4_4SM904GMMA27MMA_64x128x32_S32S8S8_SS_TNEEEENS4_6LayoutINS5_IJNSA_ILi2EEESB_SB_EEENS5_IJSB_NSA_ILi0EEEST_EEEEENS5_IJNS4_10UnderscoreESW_SW_EEEEENS4_23SM90_TMA_LOAD_MULTICASTENS4_14ComposedLayoutINS4_7SwizzleILi3ELi4ELi3EEENS4_18smem_ptr_flag_bitsILi8EEENSQ_INS5_IJNSA_ILi8EEESH_EEENS5_IJSH_SB_EEEEEEEvNS4_8identityENS4_13SM90_TMA_LOADES19_vS1A_EENS_8epilogue10collective6detail29Sm90TmaWarpSpecializedAdapterINS1E_15DefaultEpilogueIaSJ_SJ_NS1D_6thread17LinearCombinationIaLi1EiiLNS1I_9ScaleType4KindE0ELNS_15FloatRoundStyleE2EaEENS1_15EpilogueDefaultEEEEEvvEEEEvNT_6ParamsE)
        /*0014*/ 	.word	0x00000000


	//----- nvinfo : EIATTR_MIN_STACK_SIZE
	.align		4
.L_17:
        /*0018*/ 	.byte	0x04, 0x12
        /*001a*/ 	.short	(.L_19 - .L_18)
	.align		4
.L_18:
        /*001c*/ 	.word	index@(_ZN7cutlass13device_kernelINS_4gemm6kernel13GemmUniversalIN4cute5tupleIJiiiiEEENS1_10collective13CollectiveMmaINS1_34MainloopSm90TmaGmmaWarpSpecializedILi4ENS5_IJNS4_1CILi1EEENSA_ILi4EEESB_EEENS1_35KernelTmaWarpSpecializedCooperativeEEENS5_IJNSA_ILi256EEENSA_ILi128EEESH_EEEaNS5_IJlSB_lEEEaSJ_NS4_8TiledMMAINS4_8MMA_AtomIJNS4_4SM904GMMA27MMA_64x128x32_S32S8S8_SS_TNEEEENS4_6LayoutINS5_IJNSA_ILi2EEESB_SB_EEENS5_IJSB_NSA_ILi0EEEST_EEEEENS5_IJNS4_10UnderscoreESW_SW_EEEEENS4_23SM90_TMA_LOAD_MULTICASTENS4_14ComposedLayoutINS4_7SwizzleILi3ELi4ELi3EEENS4_18smem_ptr_flag_bitsILi8EEENSQ_INS5_IJNSA_ILi8EEESH_EEENS5_IJSH_SB_EEEEEEEvNS4_8identityENS4_13SM90_TMA_LOADES19_vS1A_EENS_8epilogue10collective6detail29Sm90TmaWarpSpecializedAdapterINS1E_15DefaultEpilogueIaSJ_SJ_NS1D_6thread17LinearCombinationIaLi1EiiLNS1I_9ScaleType4KindE0ELNS_15FloatRoundStyleE2EaEENS1_15EpilogueDefaultEEEEEvvEEEEvNT_6ParamsE)
        /*0020*/ 	.word	0x00000000
.L_19:


//--------------------- .nv.compat                --------------------------
	.section	.nv.compat,"",@"SHT_CUDA_COMPAT_INFO"
	.align	4
        /*0000*/ 	.byte	0x02, 0x09, 0x01, 0x00, 0x02, 0x02, 0x04, 0x00, 0x02, 0x05, 0x05, 0x00, 0x03, 0x07, 0x01, 0x01
        /*0010*/ 	.byte	0x02, 0x03, 0x01, 0x00, 0x02, 0x06, 0x01, 0x00, 0x04, 0x0b, 0x08, 0x00, 0x00, 0x00, 0x00, 0x00
        /*0020*/ 	.byte	0x00, 0x00, 0x00, 0x00


//--------------------- .nv.info._ZN7cutlass13device_kernelINS_4gemm6kernel13GemmUniversalIN4cute5tupleIJiiiiEEENS1_10collective13CollectiveMmaINS1_34MainloopSm90TmaGmmaWarpSpecializedILi4ENS5_IJNS4_1CILi1EEENSA_ILi4EEESB_EEENS1_35KernelTmaWarpSpecializedCooperativeEEENS5_IJNSA_ILi256EEENSA_ILi128EEESH_EEEaNS5_IJlSB_lEEEaSJ_NS4_8TiledMMAINS4_8MMA_AtomIJNS4_4SM904GMMA27MMA_64x128x32_S32S8S8_SS_TNEEEENS4_6LayoutINS5_IJNSA_ILi2EEESB_SB_EEENS5_IJSB_NSA_ILi0EEEST_EEEEENS5_IJNS4_10UnderscoreESW_SW_EEEEENS4_23SM90_TMA_LOAD_MULTICASTENS4_14ComposedLayoutINS4_7SwizzleILi3ELi4ELi3EEENS4_18smem_ptr_flag_bitsILi8EEENSQ_INS5_IJNSA_ILi8EEESH_EEENS5_IJSH_SB_EEEEEEEvNS4_8identityENS4_13SM90_TMA_LOADES19_vS1A_EENS_8epilogue10collective6detail29Sm90TmaWarpSpecializedAdapterINS1E_15DefaultEpilogueIaSJ_SJ_NS1D_6thread17LinearCombinationIaLi1EiiLNS1I_9ScaleType4KindE0ELNS_15FloatRoundStyleE2EaEENS1_15EpilogueDefaultEEEEEvvEEEEvNT_6ParamsE --------------------------
	.section	.nv.info._ZN7cutlass13device_kernelINS_4gemm6kernel13GemmUniversalIN4cute5tupleIJiiiiEEENS1_10collective13CollectiveMmaINS1_34MainloopSm90TmaGmmaWarpSpecializedILi4ENS5_IJNS4_1CILi1EEENSA_ILi4EEESB_EEENS1_35KernelTmaWarpSpecializedCooperativeEEENS5_IJNSA_ILi256EEENSA_ILi128EEESH_EEEaNS5_IJlSB_lEEEaSJ_NS4_8TiledMMAINS4_8MMA_AtomIJNS4_4SM904GMMA27MMA_64x128x32_S32S8S8_SS_TNEEEENS4_6LayoutINS5_IJNSA_ILi2EEESB_SB_EEENS5_IJSB_NSA_ILi0EEEST_EEEEENS5_IJNS4_10UnderscoreESW_SW_EEEEENS4_23SM90_TMA_LOAD_MULTICASTENS4_14ComposedLayoutINS4_7SwizzleILi3ELi4ELi3EEENS4_18smem_ptr_flag_bitsILi8EEENSQ_INS5_IJNSA_ILi8EEESH_EEENS5_IJSH_SB_EEEEEEEvNS4_8identityENS4_13SM90_TMA_LOADES19_vS1A_EENS_8epilogue10collective6detail29Sm90TmaWarpSpecializedAdapterINS1E_15DefaultEpilogueIaSJ_SJ_NS1D_6thread17LinearCombinationIaLi1EiiLNS1I_9ScaleType4KindE0ELNS_15FloatRoundStyleE2EaEENS1_15EpilogueDefaultEEEEEvvEEEEvNT_6ParamsE,"",@"SHT_CUDA_INFO"
	.sectionflags	@""
	.align	4


	//----- nvinfo : EIATTR_CUDA_API_VERSION
	.align		4
        /*0000*/ 	.byte	0x04, 0x37
        /*0002*/ 	.short	(.L_21 - .L_20)
.L_20:
        /*0004*/ 	.word	0x00000082


	//----- nvinfo : EIATTR_KPARAM_INFO
	.align		4
.L_21:
        /*0008*/ 	.byte	0x04, 0x17
        /*000a*/ 	.short	(.L_23 - .L_22)
.L_22:
        /*000c*/ 	.word	0x00000000
        /*0010*/ 	.short	0x0000
        /*0012*/ 	.short	0x0070
        /*0014*/ 	.byte	0x00, 0xf0, 0x01, 0x10


	//----- nvinfo : EIATTR_SPARSE_MMA_MASK
	.align		4
.L_23:
        /*0018*/ 	.byte	0x03, 0x50
        /*001a*/ 	.short	0x0000


	//----- nvinfo : EIATTR_MAXREG_COUNT
	.align		4
        /*001c*/ 	.byte	0x03, 0x1b
        /*001e*/ 	.short	0x00a8


	//----- nvinfo : EIATTR_NUM_BARRIERS
	.align		4
        /*0020*/ 	.byte	0x02, 0x4c
        /*0022*/ 	.byte	0x01
	.zero		1


	//----- nvinfo : EIATTR_EXTERNS
	.align		4
        /*0024*/ 	.byte	0x04, 0x0f
        /*0026*/ 	.short	(.L_25 - .L_24)


	//   ....[0]....
	.align		4
.L_24:
        /*0028*/ 	.word	index@(__assertfail)


	//----- nvinfo : EIATTR_MERCURY_ISA_VERSION
	.align		4
.L_25:
        /*002c*/ 	.byte	0x03, 0x5f
        /*002e*/ 	.short	0x0101


	//----- nvinfo : EIATTR_INT_WARP_WIDE_INSTR_OFFSETS
	.align		4
        /*0030*/ 	.byte	0x04, 0x31
        /*0032*/ 	.short	(.L_27 - .L_26)


	//   ....[0]....
.L_26:
        /*0034*/ 	.word	0x00000430


	//   ....[1]....
        /*0038*/ 	.word	0x00000450


	//   ....[2]....
        /*003c*/ 	.word	0x00000610


	//   ....[3]....
        /*0040*/ 	.word	0x00001ee0


	//----- nvinfo : EIATTR_COOP_GROUP_MASK_REGIDS
	.align		4
.L_27:
        /*0044*/ 	.byte	0x04, 0x29
        /*0046*/ 	.short	(.L_29 - .L_28)


	//   ....[0]....
.L_28:
        /*0048*/ 	.word	0xffffffff


	//   ....[1]....
        /*004c*/ 	.word	0xffffffff


	//   ....[2]....
        /*0050*/ 	.word	0xffffffff


	//   ....[3]....
        /*0054*/ 	.word	0xffffffff


	//   ....[4]....
        /*0058*/ 	.word	0xffffffff


	//   ....[5]....
        /*005c*/ 	.word	0xffffffff


	//----- nvinfo : EIATTR_COOP_GROUP_INSTR_OFFSETS
	.align		4
.L_29:
        /*0060*/ 	.byte	0x04, 0x28
        /*0062*/ 	.short	(.L_31 - .L_30)


	//   ....[0]....
.L_30:
        /*0064*/ 	.word	0x00000060


	//   ....[1]....
        /*0068*/ 	.word	0x00000070


	//   ....[2]....
        /*006c*/ 	.word	0x00000130


	//   ....[3]....
        /*0070*/ 	.word	0x000002d0


	//   ....[4]....
        /*0074*/ 	.word	0x00000780


	//   ....[5]....
        /*0078*/ 	.word	0x000011c0


	//----- nvinfo : EIATTR_REG_RECONFIG
	.align		4
.L_31:
        /*007c*/ 	.byte	0x01, 0x54
	.zero		2


	//----- nvinfo : EIATTR_SYSCALL_OFFSETS
	.align		4
        /*0080*/ 	.byte	0x04, 0x46
        /*0082*/ 	.short	(.L_33 - .L_32)


	//   ....[0]....
.L_32:
        /*0084*/ 	.word	0x00001390


	//----- nvinfo : EIATTR_MBARRIER_INSTR_OFFSETS
	.align		4
.L_33:
        /*0088*/ 	.byte	0x04, 0x39
        /*008a*/ 	.short	(.L_35 - .L_34)


	//   ....[0]....
.L_34:
        /*008c*/ 	.word	0x00000230
        /*0090*/ 	.word	0x000000ff
        /*0094*/ 	.word	0x00000000
        /*0098*/ 	.short	0x0100
        /*009a*/ 	.byte	0x08
	.zero		1


	//   ....[1]....
        /*009c*/ 	.word	0x00000240
        /*00a0*/ 	.word	0x000000ff
        /*00a4*/ 	.word	0x00000020
        /*00a8*/ 	.short	0x0100
        /*00aa*/ 	.byte	0x08
	.zero		1


	//   ....[2]....
        /*00ac*/ 	.word	0x00000250
        /*00b0*/ 	.word	0x000000ff
        /*00b4*/ 	.word	0x00000008
        /*00b8*/ 	.short	0x0100
        /*00ba*/ 	.byte	0x08
	.zero		1


	//   ....[3]....
        /*00bc*/ 	.word	0x00000260
        /*00c0*/ 	.word	0x000000ff
        /*00c4*/ 	.word	0x00000028
        /*00c8*/ 	.short	0x0100
        /*00ca*/ 	.byte	0x08
	.zero		1


	//   ....[4]....
        /*00cc*/ 	.word	0x00000270
        /*00d0*/ 	.word	0x000000ff
        /*00d4*/ 	.word	0x00000010
        /*00d8*/ 	.short	0x0100
        /*00da*/ 	.byte	0x08
	.zero		1


	//   ....[5]....
        /*00dc*/ 	.word	0x00000280
        /*00e0*/ 	.word	0x000000ff
        /*00e4*/ 	.word	0x00000030
        /*00e8*/ 	.short	0x0100
        /*00ea*/ 	.byte	0x08
	.zero		1


	//   ....[6]....
        /*00ec*/ 	.word	0x00000290
        /*00f0*/ 	.word	0x000000ff
        /*00f4*/ 	.word	0x00000018
        /*00f8*/ 	.short	0x0100
        /*00fa*/ 	.byte	0x08
	.zero		1


	//   ....[7]....
        /*00fc*/ 	.word	0x000002a0
        /*0100*/ 	.word	0x000000ff
        /*0104*/ 	.word	0x00000038
        /*0108*/ 	.short	0x0100
        /*010a*/ 	.byte	0x08
	.zero		1


	//   ....[8]....
        /*010c*/ 	.word	0x000006c0
        /*0110*/ 	.word	0x000000ff
        /*0114*/ 	.word	0x00000050
        /*0118*/ 	.short	0x0100
        /*011a*/ 	.byte	0x06
	.zero		1


	//   ....[9]....
        /*011c*/ 	.word	0x00000730
        /*0120*/ 	.word	0x000000ff
        /*0124*/ 	.word	0x00000058
        /*0128*/ 	.short	0x0100
        /*012a*/ 	.byte	0x06
	.zero		1


	//   ....[10]....
        /*012c*/ 	.word	0x00001460
        /*0130*/ 	.word	0x00000003
        /*0134*/ 	.word	0x00000000
        /*0138*/ 	.short	0x010a
        /*013a*/ 	.byte	0x3f
	.zero		1


	//   ....[11]....
        /*013c*/ 	.word	0x000014a0
        /*0140*/ 	.word	0x00000003
        /*0144*/ 	.word	0x00000000
        /*0148*/ 	.short	0x010a
        /*014a*/ 	.byte	0x3f
	.zero		1


	//   ....[12]....
        /*014c*/ 	.word	0x000019a0
        /*0150*/ 	.word	0x00000005
        /*0154*/ 	.word	0x00000000
        /*0158*/ 	.short	0x010a
        /*015a*/ 	.byte	0x3f
	.zero		1


	//   ....[13]....
        /*015c*/ 	.word	0x000019e0
        /*0160*/ 	.word	0x00000005
        /*0164*/ 	.word	0x00000000
        /*0168*/ 	.short	0x010a
        /*016a*/ 	.byte	0x3f
	.zero		1


	//   ....[14]....
        /*016c*/ 	.word	0x00001d80
        /*0170*/ 	.word	0x00000004
        /*0174*/ 	.word	0x00000000
        /*0178*/ 	.short	0x0101
        /*017a*/ 	.byte	0x3f
	.zero		1


	//   ....[15]....
        /*017c*/ 	.word	0x00001f60
        /*0180*/ 	.word	0x00000000
        /*0184*/ 	.word	0x00000000
        /*0188*/ 	.short	0x0101
        /*018a*/ 	.byte	0x3f
	.zero		1


	//   ....[16]....
        /*018c*/ 	.word	0x000095c0
        /*0190*/ 	.word	0x00000014
        /*0194*/ 	.word	0x00000020
        /*0198*/ 	.short	0x010a
        /*019a*/ 	.byte	0x3f
	.zero		1


	//   ....[17]....
        /*019c*/ 	.word	0x00009980
        /*01a0*/ 	.word	0x00000005
        /*01a4*/ 	.word	0x00000058
        /*01a8*/ 	.short	0x0101
        /*01aa*/ 	.byte	0x3f
	.zero		1


	//   ....[18]....
        /*01ac*/ 	.word	0x0000a0a0
        /*01b0*/ 	.word	0x00000007
        /*01b4*/ 	.word	0x00000000
        /*01b8*/ 	.short	0x010a
        /*01ba*/ 	.byte	0x3f
	.zero		1


	//   ....[19]....
        /*01bc*/ 	.word	0x0000a120
        /*01c0*/ 	.word	0x00000008
        /*01c4*/ 	.word	0x00000000
        /*01c8*/ 	.short	0x010a
        /*01ca*/ 	.byte	0x3f
	.zero		1


	//   ....[20]....
        /*01cc*/ 	.word	0x0000a1b0
        /*01d0*/ 	.word	0x0000000b
        /*01d4*/ 	.word	0x00000000
        /*01d8*/ 	.short	0x010a
        /*01da*/ 	.byte	0x3f
	.zero		1


	//   ....[21]....
        /*01dc*/ 	.word	0x0000a240
        /*01e0*/ 	.word	0x00000003
        /*01e4*/ 	.word	0x00000000
        /*01e8*/ 	.short	0x010a
        /*01ea*/ 	.byte	0x3f
	.zero		1


	//   ....[22]....
        /*01ec*/ 	.word	0x0000a2a0
        /*01f0*/ 	.word	0x00000003
        /*01f4*/ 	.word	0x00000000
        /*01f8*/ 	.short	0x010a
        /*01fa*/ 	.byte	0x3f
	.zero		1


	//   ....[23]....
        /*01fc*/ 	.word	0x0000a2f0
        /*0200*/ 	.word	0x00000005
        /*0204*/ 	.word	0x00000000
        /*0208*/ 	.short	0x010a
        /*020a*/ 	.byte	0x3f
	.zero		1


	//   ....[24]....
        /*020c*/ 	.word	0x0000a3c0
        /*0210*/ 	.word	0x00000014
        /*0214*/ 	.word	0x00000020
        /*0218*/ 	.short	0x010a
        /*021a*/ 	.byte	0x3f
	.zero		1


	//   ....[25]....
        /*021c*/ 	.word	0x0000a490
        /*0220*/ 	.word	0x00000007
        /*0224*/ 	.word	0x00000000
        /*0228*/ 	.short	0x010a
        /*022a*/ 	.byte	0x3f
	.zero		1


	//   ....[26]....
        /*022c*/ 	.word	0x0000a4e0
        /*0230*/ 	.word	0x00000008
        /*0234*/ 	.word	0x00000000
        /*0238*/ 	.short	0x010a
        /*023a*/ 	.byte	0x3f
	.zero		1


	//   ....[27]....
        /*023c*/ 	.word	0x0000a530
        /*0240*/ 	.word	0x0000000b
        /*0244*/ 	.word	0x00000000
        /*0248*/ 	.short	0x010a
        /*024a*/ 	.byte	0x3f
	.zero		1


	//----- nvinfo : EIATTR_NUM_MBARRIERS
	.align		4
.L_35:
        /*024c*/ 	.byte	0x03, 0x38
        /*024e*/ 	.short	0x000a


	//----- nvinfo : EIATTR_EXIT_INSTR_OFFSETS
	.align		4
        /*0250*/ 	.byte	0x04, 0x1c
        /*0252*/ 	.short	(.L_37 - .L_36)


	//   ....[0]....
.L_36:
        /*0254*/ 	.word	0x000008e0


	//   ....[1]....
        /*0258*/ 	.word	0x00001100


	//   ....[2]....
        /*025c*/ 	.word	0x00008cd0


	//   ....[3]....
        /*0260*/ 	.word	0x00009230


	//   ....[4]....
        /*0264*/ 	.word	0x0000a290


	//----- nvinfo : EIATTR_MAX_THREADS
	.align		4
.L_37:
        /*0268*/ 	.byte	0x04, 0x05
        /*026a*/ 	.short	(.L_39 - .L_38)
.L_38:
        /*026c*/ 	.word	0x00000180
        /*0270*/ 	.word	0x00000001
        /*0274*/ 	.word	0x00000001


	//----- nvinfo : EIATTR_CRS_STACK_SIZE
	.align		4
.L_39:
        /*0278*/ 	.byte	0x04, 0x1e
        /*027a*/ 	.short	(.L_41 - .L_40)
.L_40:
        /*027c*/ 	.word	0x00000000


	//----- nvinfo : EIATTR_CBANK_PARAM_SIZE
	.align		4
.L_41:
        /*0280*/ 	.byte	0x03, 0x19
        /*0282*/ 	.short	0x0470


	//----- nvinfo : EIATTR_PARAM_CBANK
	.align		4
        /*0284*/ 	.byte	0x04, 0x0a
        /*0286*/ 	.short	(.L_43 - .L_42)
	.align		4
.L_42:
        /*0288*/ 	.word	index@(.nv.constant0._ZN7cutlass13device_kernelINS_4gemm6kernel13GemmUniversalIN4cute5tupleIJiiiiEEENS1_10collective13CollectiveMmaINS1_34MainloopSm90TmaGmmaWarpSpecializedILi4ENS5_IJNS4_1CILi1EEENSA_ILi4EEESB_EEENS1_35KernelTmaWarpSpecializedCooperativeEEENS5_IJNSA_ILi256EEENSA_ILi128EEESH_EEEaNS5_IJlSB_lEEEaSJ_NS4_8TiledMMAINS4_8MMA_AtomIJNS4_4SM904GMMA27MMA_64x128x32_S32S8S8_SS_TNEEEENS4_6LayoutINS5_IJNSA_ILi2EEESB_SB_EEENS5_IJSB_NSA_ILi0EEEST_EEEEENS5_IJNS4_10UnderscoreESW_SW_EEEEENS4_23SM90_TMA_LOAD_MULTICASTENS4_14ComposedLayoutINS4_7SwizzleILi3ELi4ELi3EEENS4_18smem_ptr_flag_bitsILi8EEENSQ_INS5_IJNSA_ILi8EEESH_EEENS5_IJSH_SB_EEEEEEEvNS4_8identityENS4_13SM90_TMA_LOADES19_vS1A_EENS_8epilogue10collective6detail29Sm90TmaWarpSpecializedAdapterINS1E_15DefaultEpilogueIaSJ_SJ_NS1D_6thread17LinearCombinationIaLi1EiiLNS1I_9ScaleType4KindE0ELNS_15FloatRoundStyleE2EaEENS1_15EpilogueDefaultEEEEEvvEEEEvNT_6ParamsE)
        /*028c*/ 	.short	0x0210
        /*028e*/ 	.short	0x0470


	//----- nvinfo : EIATTR_SW_WAR
	.align		4
.L_43:
        /*0290*/ 	.byte	0x04, 0x36
        /*0292*/ 	.short	(.L_45 - .L_44)
.L_44:
        /*0294*/ 	.word	0x00000008
.L_45:


//--------------------- .nv.callgraph             --------------------------
	.section	.nv.callgraph,"",@"SHT_CUDA_CALLGRAPH"
	.align	4
	.sectionentsize	8
	.align		4
        /*0000*/ 	.word	0x00000000
	.align		4
        /*0004*/ 	.word	0xffffffff
	.align		4
        /*0008*/ 	.word	index@(_ZN7cutlass13device_kernelINS_4gemm6kernel13GemmUniversalIN4cute5tupleIJiiiiEEENS1_10collective13CollectiveMmaINS1_34MainloopSm90TmaGmmaWarpSpecializedILi4ENS5_IJNS4_1CILi1EEENSA_ILi4EEESB_EEENS1_35KernelTmaWarpSpecializedCooperativeEEENS5_IJNSA_ILi256EEENSA_ILi128EEESH_EEEaNS5_IJlSB_lEEEaSJ_NS4_8TiledMMAINS4_8MMA_AtomIJNS4_4SM904GMMA27MMA_64x128x32_S32S8S8_SS_TNEEEENS4_6LayoutINS5_IJNSA_ILi2EEESB_SB_EEENS5_IJSB_NSA_ILi0EEEST_EEEEENS5_IJNS4_10UnderscoreESW_SW_EEEEENS4_23SM90_TMA_LOAD_MULTICASTENS4_14ComposedLayoutINS4_7SwizzleILi3ELi4ELi3EEENS4_18smem_ptr_flag_bitsILi8EEENSQ_INS5_IJNSA_ILi8EEESH_EEENS5_IJSH_SB_EEEEEEEvNS4_8identityENS4_13SM90_TMA_LOADES19_vS1A_EENS_8epilogue10collective6detail29Sm90TmaWarpSpecializedAdapterINS1E_15DefaultEpilogueIaSJ_SJ_NS1D_6thread17LinearCombinationIaLi1EiiLNS1I_9ScaleType4KindE0ELNS_15FloatRoundStyleE2EaEENS1_15EpilogueDefaultEEEEEvvEEEEvNT_6ParamsE)
	.align		4
        /*000c*/ 	.word	index@(__assertfail)
	.align		4
        /*0010*/ 	.word	0x00000000
	.align		4
        /*0014*/ 	.word	0xfffffffe
	.align		4
        /*0018*/ 	.word	0x00000000
	.align		4
        /*001c*/ 	.word	0xfffffffd
	.align		4
        /*0020*/ 	.word	0x00000000
	.align		4
        /*0024*/ 	.word	0xfffffffc


//--------------------- .nv.constant4             --------------------------
	.section	.nv.constant4,"a",@progbits
	.align	8
	.align		8
.nv.constant4:
        /*0000*/ 	.dword	__assertfail
	.align		8
        /*0008*/ 	.dword	__unnamed_1
	.align		8
        /*0010*/ 	.dword	_ZN40_INTERNAL_03dd2da8_4_k_cu_e4175d80_281064cuda3std3__45__cpo5beginE
	.align		8
        /*0018*/ 	.dword	_ZN40_INTERNAL_03dd2da8_4_k_cu_e4175d80_281064cuda3std3__45__cpo3endE
	.align		8
        /*0020*/ 	.dword	_ZN40_INTERNAL_03dd2da8_4_k_cu_e4175d80_281064cuda3std3__45__cpo6cbeginE
	.align		8
        /*0028*/ 	.dword	_ZN40_INTERNAL_03dd2da8_4_k_cu_e4175d80_281064cuda3std3__45__cpo4cendE
	.align		8
        /*0030*/ 	.dword	_ZN40_INTERNAL_03dd2da8_4_k_cu_e4175d80_281064cuda3std3__442_GLOBAL__N__03dd2da8_4_k_cu_e4175d80_281066ignoreE
	.align		8
        /*0038*/ 	.dword	_ZN40_INTERNAL_03dd2da8_4_k_cu_e4175d80_281064cuda3std3__419piecewise_constructE
	.align		8
        /*0040*/ 	.dword	_ZN40_INTERNAL_03dd2da8_4_k_cu_e4175d80_281064cuda3std3__48in_placeE
	.align		8
        /*0048*/ 	.dword	_ZN40_INTERNAL_03dd2da8_4_k_cu_e4175d80_281064cuda3std6ranges3__45__cpo4swapE
	.align		8
        /*0050*/ 	.dword	_ZN40_INTERNAL_03dd2da8_4_k_cu_e4175d80_281064cuda3std6ranges3__45__cpo9iter_moveE
	.align		8
        /*0058*/ 	.dword	_ZN40_INTERNAL_03dd2da8_4_k_cu_e4175d80_281064cute7productE
	.align		8
        /*0060*/ 	.dword	_ZN40_INTERNAL_03dd2da8_4_k_cu_e4175d80_281064cute1_E
	.align		8
        /*0068*/ 	.dword	$str$22
	.align		8
        /*0070*/ 	.dword	$str$23


//--------------------- .text._ZN7cutlass13device_kernelINS_4gemm6kernel13GemmUniversalIN4cute5tupleIJiiiiEEENS1_10collective13CollectiveMmaINS1_34MainloopSm90TmaGmmaWarpSpecializedILi4ENS5_IJNS4_1CILi1EEENSA_ILi4EEESB_EEENS1_35KernelTmaWarpSpecializedCooperativeEEENS5_IJNSA_ILi256EEENSA_ILi128EEESH_EEEaNS5_IJlSB_lEEEaSJ_NS4_8TiledMMAINS4_8MMA_AtomIJNS4_4SM904GMMA27MMA_64x128x32_S32S8S8_SS_TNEEEENS4_6LayoutINS5_IJNSA_ILi2EEESB_SB_EEENS5_IJSB_NSA_ILi0EEEST_EEEEENS5_IJNS4_10UnderscoreESW_SW_EEEEENS4_23SM90_TMA_LOAD_MULTICASTENS4_14ComposedLayoutINS4_7SwizzleILi3ELi4ELi3EEENS4_18smem_ptr_flag_bitsILi8EEENSQ_INS5_IJNSA_ILi8EEESH_EEENS5_IJSH_SB_EEEEEEEvNS4_8identityENS4_13SM90_TMA_LOADES19_vS1A_EENS_8epilogue10collective6detail29Sm90TmaWarpSpecializedAdapterINS1E_15DefaultEpilogueIaSJ_SJ_NS1D_6thread17LinearCombinationIaLi1EiiLNS1I_9ScaleType4KindE0ELNS_15FloatRoundStyleE2EaEENS1_15EpilogueDefaultEEEEEvvEEEEvNT_6ParamsE --------------------------
	.section	.text._ZN7cutlass13device_kernelINS_4gemm6kernel13GemmUniversalIN4cute5tupleIJiiiiEEENS1_10collective13CollectiveMmaINS1_34MainloopSm90TmaGmmaWarpSpecializedILi4ENS5_IJNS4_1CILi1EEENSA_ILi4EEESB_EEENS1_35KernelTmaWarpSpecializedCooperativeEEENS5_IJNSA_ILi256EEENSA_ILi128EEESH_EEEaNS5_IJlSB_lEEEaSJ_NS4_8TiledMMAINS4_8MMA_AtomIJNS4_4SM904GMMA27MMA_64x128x32_S32S8S8_SS_TNEEEENS4_6LayoutINS5_IJNSA_ILi2EEESB_SB_EEENS5_IJSB_NSA_ILi0EEEST_EEEEENS5_IJNS4_10UnderscoreESW_SW_EEEEENS4_23SM90_TMA_LOAD_MULTICASTENS4_14ComposedLayoutINS4_7SwizzleILi3ELi4ELi3EEENS4_18smem_ptr_flag_bitsILi8EEENSQ_INS5_IJNSA_ILi8EEESH_EEENS5_IJSH_SB_EEEEEEEvNS4_8identityENS4_13SM90_TMA_LOADES19_vS1A_EENS_8epilogue10collective6detail29Sm90TmaWarpSpecializedAdapterINS1E_15DefaultEpilogueIaSJ_SJ_NS1D_6thread17LinearCombinationIaLi1EiiLNS1I_9ScaleType4KindE0ELNS_15FloatRoundStyleE2EaEENS1_15EpilogueDefaultEEEEEvvEEEEvNT_6ParamsE,"ax",@progbits
	.align	128
.text._ZN7cutlass13device_kernelINS_4gemm6kernel13GemmUniversalIN4cute5tupleIJiiiiEEENS1_10collective13CollectiveMmaINS1_34MainloopSm90TmaGmmaWarpSpecializedILi4ENS5_IJNS4_1CILi1EEENSA_ILi4EEESB_EEENS1_35KernelTmaWarpSpecializedCooperativeEEENS5_IJNSA_ILi256EEENSA_ILi128EEESH_EEEaNS5_IJlSB_lEEEaSJ_NS4_8TiledMMAINS4_8MMA_AtomIJNS4_4SM904GMMA27MMA_64x128x32_S32S8S8_SS_TNEEEENS4_6LayoutINS5_IJNSA_ILi2EEESB_SB_EEENS5_IJSB_NSA_ILi0EEEST_EEEEENS5_IJNS4_10UnderscoreESW_SW_EEEEENS4_23SM90_TMA_LOAD_MULTICASTENS4_14ComposedLayoutINS4_7SwizzleILi3ELi4ELi3EEENS4_18smem_ptr_flag_bitsILi8EEENSQ_INS5_IJNSA_ILi8EEESH_EEENS5_IJSH_SB_EEEEEEEvNS4_8identityENS4_13SM90_TMA_LOADES19_vS1A_EENS_8epilogue10collective6detail29Sm90TmaWarpSpecializedAdapterINS1E_15DefaultEpilogueIaSJ_SJ_NS1D_6thread17LinearCombinationIaLi1EiiLNS1I_9ScaleType4KindE0ELNS_15FloatRoundStyleE2EaEENS1_15EpilogueDefaultEEEEEvvEEEEvNT_6ParamsE:
        .type           _ZN7cutlass13device_kernelINS_4gemm6kernel13GemmUniversalIN4cute5tupleIJiiiiEEENS1_10collective13CollectiveMmaINS1_34MainloopSm90TmaGmmaWarpSpecializedILi4ENS5_IJNS4_1CILi1EEENSA_ILi4EEESB_EEENS1_35KernelTmaWarpSpecializedCooperativeEEENS5_IJNSA_ILi256EEENSA_ILi128EEESH_EEEaNS5_IJlSB_lEEEaSJ_NS4_8TiledMMAINS4_8MMA_AtomIJNS4_4SM904GMMA27MMA_64x128x32_S32S8S8_SS_TNEEEENS4_6LayoutINS5_IJNSA_ILi2EEESB_SB_EEENS5_IJSB_NSA_ILi0EEEST_EEEEENS5_IJNS4_10UnderscoreESW_SW_EEEEENS4_23SM90_TMA_LOAD_MULTICASTENS4_14ComposedLayoutINS4_7SwizzleILi3ELi4ELi3EEENS4_18smem_ptr_flag_bitsILi8EEENSQ_INS5_IJNSA_ILi8EEESH_EEENS5_IJSH_SB_EEEEEEEvNS4_8identityENS4_13SM90_TMA_LOADES19_vS1A_EENS_8epilogue10collective6detail29Sm90TmaWarpSpecializedAdapterINS1E_15DefaultEpilogueIaSJ_SJ_NS1D_6thread17LinearCombinationIaLi1EiiLNS1I_9ScaleType4KindE0ELNS_15FloatRoundStyleE2EaEENS1_15EpilogueDefaultEEEEEvvEEEEvNT_6ParamsE,@function
        .size           _ZN7cutlass13device_kernelINS_4gemm6kernel13GemmUniversalIN4cute5tupleIJiiiiEEENS1_10collective13CollectiveMmaINS1_34MainloopSm90TmaGmmaWarpSpecializedILi4ENS5_IJNS4_1CILi1EEENSA_ILi4EEESB_EEENS1_35KernelTmaWarpSpecializedCooperativeEEENS5_IJNSA_ILi256EEENSA_ILi128EEESH_EEEaNS5_IJlSB_lEEEaSJ_NS4_8TiledMMAINS4_8MMA_AtomIJNS4_4SM904GMMA27MMA_64x128x32_S32S8S8_SS_TNEEEENS4_6LayoutINS5_IJNSA_ILi2EEESB_SB_EEENS5_IJSB_NSA_ILi0EEEST_EEEEENS5_IJNS4_10UnderscoreESW_SW_EEEEENS4_23SM90_TMA_LOAD_MULTICASTENS4_14ComposedLayoutINS4_7SwizzleILi3ELi4ELi3EEENS4_18smem_ptr_flag_bitsILi8EEENSQ_INS5_IJNSA_ILi8EEESH_EEENS5_IJSH_SB_EEEEEEEvNS4_8identityENS4_13SM90_TMA_LOADES19_vS1A_EENS_8epilogue10collective6detail29Sm90TmaWarpSpecializedAdapterINS1E_15DefaultEpilogueIaSJ_SJ_NS1D_6thread17LinearCombinationIaLi1EiiLNS1I_9ScaleType4KindE0ELNS_15FloatRoundStyleE2EaEENS1_15EpilogueDefaultEEEEEvvEEEEvNT_6ParamsE,(.L_x_329 - _ZN7cutlass13device_kernelINS_4gemm6kernel13GemmUniversalIN4cute5tupleIJiiiiEEENS1_10collective13CollectiveMmaINS1_34MainloopSm90TmaGmmaWarpSpecializedILi4ENS5_IJNS4_1CILi1EEENSA_ILi4EEESB_EEENS1_35KernelTmaWarpSpecializedCooperativeEEENS5_IJNSA_ILi256EEENSA_ILi128EEESH_EEEaNS5_IJlSB_lEEEaSJ_NS4_8TiledMMAINS4_8MMA_AtomIJNS4_4SM904GMMA27MMA_64x128x32_S32S8S8_SS_TNEEEENS4_6LayoutINS5_IJNSA_ILi2EEESB_SB_EEENS5_IJSB_NSA_ILi0EEEST_EEEEENS5_IJNS4_10UnderscoreESW_SW_EEEEENS4_23SM90_TMA_LOAD_MULTICASTENS4_14ComposedLayoutINS4_7SwizzleILi3ELi4ELi3EEENS4_18smem_ptr_flag_bitsILi8EEENSQ_INS5_IJNSA_ILi8EEESH_EEENS5_IJSH_SB_EEEEEEEvNS4_8identityENS4_13SM90_TMA_LOADES19_vS1A_EENS_8epilogue10collective6detail29Sm90TmaWarpSpecializedAdapterINS1E_15DefaultEpilogueIaSJ_SJ_NS1D_6thread17LinearCombinationIaLi1EiiLNS1I_9ScaleType4KindE0ELNS_15FloatRoundStyleE2EaEENS1_15EpilogueDefaultEEEEEvvEEEEvNT_6ParamsE)
        .other          _ZN7cutlass13device_kernelINS_4gemm6kernel13GemmUniversalIN4cute5tupleIJiiiiEEENS1_10collective13CollectiveMmaINS1_34MainloopSm90TmaGmmaWarpSpecializedILi4ENS5_IJNS4_1CILi1EEENSA_ILi4EEESB_EEENS1_35KernelTmaWarpSpecializedCooperativeEEENS5_IJNSA_ILi256EEENSA_ILi128EEESH_EEEaNS5_IJlSB_lEEEaSJ_NS4_8TiledMMAINS4_8MMA_AtomIJNS4_4SM904GMMA27MMA_64x128x32_S32S8S8_SS_TNEEEENS4_6LayoutINS5_IJNSA_ILi2EEESB_SB_EEENS5_IJSB_NSA_ILi0EEEST_EEEEENS5_IJNS4_10UnderscoreESW_SW_EEEEENS4_23SM90_TMA_LOAD_MULTICASTENS4_14ComposedLayoutINS4_7SwizzleILi3ELi4ELi3EEENS4_18smem_ptr_flag_bitsILi8EEENSQ_INS5_IJNSA_ILi8EEESH_EEENS5_IJSH_SB_EEEEEEEvNS4_8identityENS4_13SM90_TMA_LOADES19_vS1A_EENS_8epilogue10collective6detail29Sm90TmaWarpSpecializedAdapterINS1E_15DefaultEpilogueIaSJ_SJ_NS1D_6thread17LinearCombinationIaLi1EiiLNS1I_9ScaleType4KindE0ELNS_15FloatRoundStyleE2EaEENS1_15EpilogueDefaultEEEEEvvEEEEvNT_6ParamsE,@"STO_CUDA_ENTRY STV_DEFAULT"
_ZN7cutlass13device_kernelINS_4gemm6kernel13GemmUniversalIN4cute5tupleIJiiiiEEENS1_10collective13CollectiveMmaINS1_34MainloopSm90TmaGmmaWarpSpecializedILi4ENS5_IJNS4_1CILi1EEENSA_ILi4EEESB_EEENS1_35KernelTmaWarpSpecializedCooperativeEEENS5_IJNSA_ILi256EEENSA_ILi128EEESH_EEEaNS5_IJlSB_lEEEaSJ_NS4_8TiledMMAINS4_8MMA_AtomIJNS4_4SM904GMMA27MMA_64x128x32_S32S8S8_SS_TNEEEENS4_6LayoutINS5_IJNSA_ILi2EEESB_SB_EEENS5_IJSB_NSA_ILi0EEEST_EEEEENS5_IJNS4_10UnderscoreESW_SW_EEEEENS4_23SM90_TMA_LOAD_MULTICASTENS4_14ComposedLayoutINS4_7SwizzleILi3ELi4ELi3EEENS4_18smem_ptr_flag_bitsILi8EEENSQ_INS5_IJNSA_ILi8EEESH_EEENS5_IJSH_SB_EEEEEEEvNS4_8identityENS4_13SM90_TMA_LOADES19_vS1A_EENS_8epilogue10collective6detail29Sm90TmaWarpSpecializedAdapterINS1E_15DefaultEpilogueIaSJ_SJ_NS1D_6thread17LinearCombinationIaLi1EiiLNS1I_9ScaleType4KindE0ELNS_15FloatRoundStyleE2EaEENS1_15EpilogueDefaultEEEEEvvEEEEvNT_6ParamsE:
[----:B------:R-:W0:Y:S01]  /*0000*/  LDC R1, c[0x0][0x28] ;  /* 0x00000a00ff017b82 */ /* 0x000e220000000800 */
[----:B------:R-:W1:Y:S01]  /*0010*/  S2R R18, SR_TID.X ;  /* 0x0000000000127919 */ /* 0x000e620000002100 */
[----:B------:R-:W-:Y:S01]  /*0020*/  ELECT P0, URZ, PT ;  /* 0x00000000003f782f */ /* 0x000fe20003800000 */
[----:B------:R-:W-:Y:S01]  /*0030*/  BSSY B0, `(.L_x_0) ;  /* 0x000000f000007945 */ /* 0x000fe20003800000 */
[--C-:B-1----:R-:W-:Y:S02]  /*0040*/  SHF.R.U32.HI R0, RZ, 0x5, R18.reuse ;  /* 0x00000005ff007819 */ /* 0x102fe40000011612 */
[----:B------:R-:W-:-:S03]  /*0050*/  SHF.R.U32.HI R3, RZ, 0x7, R18 ;  /* 0x00000007ff037819 */ /* 0x000fc60000011612 */
[----:B------:R-:W1:Y:S04]  /*0060*/  SHFL.IDX PT, R2, R0, RZ, 0x1f ;  /* 0x00001fff00027589 */ /* 0x000e6800000e0000 */
[----:B------:R2:W3:Y:S01]  /*0070*/  SHFL.IDX PT, R5, R3, RZ, 0x1f ;  /* 0x00001fff03057589 */ /* 0x0004e200000e0000 */
[----:B-1----:R-:W-:-:S13]  /*0080*/  ISETP.NE.OR P0, PT, R2, RZ, !P0 ;  /* 0x000000ff0200720c */ /* 0x002fda0004705670 */
[----:B0-23--:R-:W-:Y:S05]  /*0090*/  @P0 BRA `(.L_x_1) ;  /* 0x0000000000200947 */ /* 0x00dfea0003800000 */
[----:B------:R-:W-:Y:S02]  /*00a0*/  ULDC.64 UR4, c[0x0][0x198] ;  /* 0x0000660000047ab9 */ /* 0x000fe40000000a00 */
[----:B------:R-:W-:Y:S02]  /*00b0*/  UIADD3 UR6, UP0, UR4, 0xf0, URZ ;  /* 0x000000f004067890 */ /* 0x000fe4000ff1e03f */
[----:B------:R-:W-:Y:S02]  /*00c0*/  UIADD3 UR4, UP1, UR4, 0x1f0, URZ ;  /* 0x000001f004047890 */ /* 0x000fe4000ff3e03f */
[----:B------:R-:W-:Y:S02]  /*00d0*/  UIADD3.X UR7, URZ, UR5, URZ, UP0, !UPT ;  /* 0x000000053f077290 */ /* 0x000fe400087fe43f */
[----:B------:R-:W-:-:S07]  /*00e0*/  UIADD3.X UR5, URZ, UR5, URZ, UP1, !UPT ;  /* 0x000000053f057290 */ /* 0x000fce0008ffe43f */
[----:B------:R0:W-:Y:S02]  /*00f0*/  UTMACCTL.PF [UR6] ;  /* 0x00000000060079b9 */ /* 0x0001e40008040000 */
[----:B------:R0:W-:Y:S02]  /*0100*/  UTMACCTL.PF [UR4] ;  /* 0x00000000040079b9 */ /* 0x0001e40008040000 */
[----:B0-----:R-:W-:Y:S01]  /*0110*/  NOP ;  /* 0x0000000000007918 */ /* 0x001fe20000000000 */
.L_x_1:
[----:B------:R-:W-:Y:S05]  /*0120*/  BSYNC B0 ;  /* 0x0000000000007941 */ /* 0x000fea0003800000 */
.L_x_0:
[----:B------:R-:W0:Y:S02]  /*0130*/  SHFL.IDX PT, R3, R0, RZ, 0x1f ;  /* 0x00001fff00037589 */ /* 0x000e2400000e0000 */
[----:B0-----:R-:W-:-:S13]  /*0140*/  ISETP.NE.AND P0, PT, R3, RZ, PT ;  /* 0x000000ff0300720c */ /* 0x001fda0003f05270 */
[----:B------:R-:W-:Y:S05]  /*0150*/  @P0 BRA `(.L_x_2) ;  /* 0x0000000000580947 */ /* 0x000fea0003800000 */
[----:B------:R-:W0:Y:S01]  /*0160*/  S2UR UR8, SR_CgaCtaId ;  /* 0x00000000000879c3 */ /* 0x000e220000008800 */
[----:B------:R-:W-:Y:S01]  /*0170*/  UMOV UR4, 0x400 ;  /* 0x0000040000047882 */ /* 0x000fe20000000000 */
[----:B------:R-:W-:Y:S01]  /*0180*/  UMOV UR5, 0x1 ;  /* 0x0000000100057882 */ /* 0x000fe20000000000 */
[----:B------:R-:W-:Y:S01]  /*0190*/  UMOV UR6, 0x8 ;  /* 0x0000000800067882 */ /* 0x000fe20000000000 */
[----:B------:R-:W-:Y:S01]  /*01a0*/  ELECT P0, URZ, PT ;  /* 0x00000000003f782f */ /* 0x000fe20003800000 */
[----:B------:R-:W-:-:S04]  /*01b0*/  UIADD3 UR6, -UR6, 0x100000, URZ ;  /* 0x0010000006067890 */ /* 0x000fc8000fffe13f */
[----:B------:R-:W-:Y:S02]  /*01c0*/  USHF.L.U32 UR7, UR6, 0xb, URZ ;  /* 0x0000000b06077899 */ /* 0x000fe4000800063f */
[----:B------:R-:W-:Y:S02]  /*01d0*/  USHF.L.U32 UR6, UR6, 0x1, URZ ;  /* 0x0000000106067899 */ /* 0x000fe4000800063f */
[----:B0-----:R-:W-:Y:S02]  /*01e0*/  ULEA UR8, UR8, UR4, 0x18 ;  /* 0x0000000408087291 */ /* 0x001fe4000f8ec03f */
[----:B------:R-:W-:-:S04]  /*01f0*/  UIADD3 UR4, -UR5, 0x100000, URZ ;  /* 0x0010000005047890 */ /* 0x000fc8000fffe13f */
[----:B------:R-:W-:Y:S02]  /*0200*/  USHF.L.U32 UR5, UR4, 0xb, URZ ;  /* 0x0000000b04057899 */ /* 0x000fe4000800063f */
[----:B------:R-:W-:Y:S01]  /*0210*/  USHF.L.U32 UR4, UR4, 0x1, URZ ;  /* 0x0000000104047899 */ /* 0x000fe2000800063f */
[----:B------:R-:W0:Y:S11]  /*0220*/  FENCE.VIEW.ASYNC.S ;  /* 0x00000000000073c6 */ /* 0x000e360000000000 */
[----:B0-----:R0:W1:Y:S01]  /*0230*/  SYNCS.EXCH.64 URZ, [UR8], UR4 ;  /* 0x00000004083f75b2 */ /* 0x0010620008000100 */
[----:B------:R0:W2:Y:S01]  /*0240*/  SYNCS.EXCH.64 URZ, [UR8+0x20], UR6 ;  /* 0x00002006083f75b2 */ /* 0x0000a20008000100 */
[----:B------:R0:W3:Y:S01]  /*0250*/  SYNCS.EXCH.64 URZ, [UR8+0x8], UR4 ;  /* 0x00000804083f75b2 */ /* 0x0000e20008000100 */
[----:B------:R0:W4:Y:S01]  /*0260*/  SYNCS.EXCH.64 URZ, [UR8+0x28], UR6 ;  /* 0x00002806083f75b2 */ /* 0x0001220008000100 */
[----:B------:R0:W0:Y:S01]  /*0270*/  SYNCS.EXCH.64 URZ, [UR8+0x10], UR4 ;  /* 0x00001004083f75b2 */ /* 0x0000220008000100 */
[----:B------:R0:W0:Y:S01]  /*0280*/  SYNCS.EXCH.64 URZ, [UR8+0x30], UR6 ;  /* 0x00003006083f75b2 */ /* 0x0000220008000100 */
[----:B------:R0:W0:Y:S01]  /*0290*/  SYNCS.EXCH.64 URZ, [UR8+0x18], UR4 ;  /* 0x00001804083f75b2 */ /* 0x0000220008000100 */
[----:B------:R0:W0:Y:S01]  /*02a0*/  SYNCS.EXCH.64 URZ, [UR8+0x38], UR6 ;  /* 0x00003806083f75b2 */ /* 0x0000220008000100 */
[----:B------:R-:W-:Y:S01]  /*02b0*/  NOP ;  /* 0x0000000000007918 */ /* 0x000fe20000000000 */
.L_x_2:
[----:B------:R-:W-:Y:S01]  /*02c0*/  SHF.R.S32.HI R7, RZ, 0x1f, R18 ;  /* 0x0000001fff077819 */ /* 0x000fe20000011412 */
[----:B------:R-:W5:Y:S01]  /*02d0*/  SHFL.IDX PT, R0, R0, RZ, 0x1f ;  /* 0x00001fff00007589 */ /* 0x000f6200000e0000 */
[----:B0-----:R-:W0:Y:S01]  /*02e0*/  S2UR UR8, SR_CTAID.X ;  /* 0x00000000000879c3 */ /* 0x001e220000002500 */
[----:B------:R-:W-:Y:S02]  /*02f0*/  ELECT P0, URZ, PT ;  /* 0x00000000003f782f */ /* 0x000fe40003800000 */
[----:B------:R-:W-:Y:S01]  /*0300*/  LEA.HI R7, R7, R18, RZ, 0x7 ;  /* 0x0000001207077211 */ /* 0x000fe200078f38ff */
[----:B------:R-:W1:Y:S01]  /*0310*/  S2R R4, SR_CTAID.Y ;  /* 0x0000000000047919 */ /* 0x000e620000002600 */
[----:B------:R-:W-:Y:S01]  /*0320*/  ULDC UR4, c[0x0][0x154] ;  /* 0x0000550000047ab9 */ /* 0x000fe20000000800 */
[----:B------:R-:W-:Y:S01]  /*0330*/  NOP ;  /* 0x0000000000007918 */ /* 0x000fe20000000000 */
[----:B------:R-:W-:Y:S01]  /*0340*/  LOP3.LUT R7, R7, 0xffffff80, RZ, 0xc0, !PT ;  /* 0xffffff8007077812 */ /* 0x000fe200078ec0ff */
[----:B------:R-:W-:Y:S01]  /*0350*/  NOP ;  /* 0x0000000000007918 */ /* 0x000fe20000000000 */
[----:B------:R-:W2:Y:S03]  /*0360*/  LDC R13, c[0x0][0x140] ;  /* 0x00005000ff0d7b82 */ /* 0x000ea60000000800 */
[----:B------:R-:W-:-:S05]  /*0370*/  IMAD.IADD R7, R18, 0x1, -R7 ;  /* 0x0000000112077824 */ /* 0x000fca00078e0a07 */
[----:B------:R-:W-:Y:S01]  /*0380*/  SHF.R.S32.HI R6, RZ, 0x1f, R7 ;  /* 0x0000001fff067819 */ /* 0x000fe20000011407 */
[----:B------:R-:W3:Y:S01]  /*0390*/  LDC R10, c[0x0][0x144] ;  /* 0x00005100ff0a7b82 */ /* 0x000ee20000000800 */
[----:B------:R-:W-:Y:S02]  /*03a0*/  LOP3.LUT P2, RZ, R7, 0x7, RZ, 0xc0, !PT ;  /* 0x0000000707ff7812 */ /* 0x000fe4000784c0ff */
[----:B------:R-:W-:Y:S02]  /*03b0*/  LEA.HI R6, R6, R7, RZ, 0x3 ;  /* 0x0000000706067211 */ /* 0x000fe400078f18ff */
[----:B-----5:R-:W-:Y:S02]  /*03c0*/  ISETP.NE.OR P0, PT, R0, RZ, !P0 ;  /* 0x000000ff0000720c */ /* 0x020fe40004705670 */
[--C-:B------:R-:W-:Y:S02]  /*03d0*/  SHF.R.S32.HI R0, RZ, 0x3, R6.reuse ;  /* 0x00000003ff007819 */ /* 0x100fe40000011406 */
[----:B------:R-:W-:-:S02]  /*03e0*/  SHF.R.S32.HI R9, RZ, 0x1f, R6 ;  /* 0x0000001fff097819 */ /* 0x000fc40000011406 */
[----:B------:R-:W-:Y:S02]  /*03f0*/  SHF.R.S32.HI R6, RZ, 0x1f, R3 ;  /* 0x0000001fff067819 */ /* 0x000fe40000011403 */
[----:B------:R-:W-:Y:S02]  /*0400*/  LEA.HI R9, R9, R0, RZ, 0x2 ;  /* 0x0000000009097211 */ /* 0x000fe400078f10ff */
[----:B------:R-:W-:Y:S02]  /*0410*/  LEA.HI R6, R6, R3, RZ, 0x2 ;  /* 0x0000000306067211 */ /* 0x000fe400078f10ff */
[----:B-1----:R-:W-:Y:S01]  /*0420*/  I2FP.F32.U32 R8, R4 ;  /* 0x0000000400087245 */ /* 0x002fe20000201000 */
[----:B------:R-:W-:Y:S01]  /*0430*/  VOTEU.ALL UP0, P0 ;  /* 0x00000000003f7886 */ /* 0x000fe20000000000 */
[----:B------:R-:W-:Y:S01]  /*0440*/  LOP3.LUT R6, R6, 0x3ffffffc, RZ, 0xc0, !PT ;  /* 0x3ffffffc06067812 */ /* 0x000fe200078ec0ff */
[----:B------:R-:W-:Y:S01]  /*0450*/  VOTEU.ALL UP1, P0 ;  /* 0x00000000003f7886 */ /* 0x000fe20000020000 */
[----:B------:R-:W-:Y:S01]  /*0460*/  LOP3.LUT R9, R9, 0xfffffffc, RZ, 0xc0, !PT ;  /* 0xfffffffc09097812 */ /* 0x000fe200078ec0ff */
[----:B------:R-:W-:Y:S01]  /*0470*/  FMUL R12, R8, UR4 ;  /* 0x00000004080c7c20 */ /* 0x000fe20008400000 */
[----:B------:R-:W1:Y:S01]  /*0480*/  @!UP0 S2UR UR7, SR_CgaCtaId ;  /* 0x00000000000789c3 */ /* 0x000e620000008800 */
[----:B------:R-:W-:Y:S01]  /*0490*/  IMAD.IADD R11, R3, 0x1, -R6 ;  /* 0x00000001030b7824 */ /* 0x000fe200078e0a06 */
[----:B0-----:R-:W-:Y:S01]  /*04a0*/  I2FP.F32.U32 R6, UR8 ;  /* 0x0000000800067c45 */ /* 0x001fe20008201000 */
[----:B------:R-:W-:Y:S01]  /*04b0*/  IMAD.IADD R0, R0, 0x1, -R9 ;  /* 0x0000000100007824 */ /* 0x000fe200078e0a09 */
[----:B------:R-:W-:Y:S01]  /*04c0*/  ULDC UR4, c[0x0][0x150] ;  /* 0x0000540000047ab9 */ /* 0x000fe20000000800 */
[----:B------:R-:W0:Y:S01]  /*04d0*/  F2I.U32.TRUNC.NTZ R12, R12 ;  /* 0x0000000c000c7305 */ /* 0x000e22000020f000 */
[----:B------:R-:W-:Y:S01]  /*04e0*/  SHF.R.S32.HI R3, RZ, 0x1f, R2 ;  /* 0x0000001fff037819 */ /* 0x000fe20000011402 */
[----:B------:R-:W-:Y:S01]  /*04f0*/  FMUL R8, R6, UR4 ;  /* 0x0000000406087c20 */ /* 0x000fe20008400000 */
[----:B------:R-:W5:Y:S01]  /*0500*/  LDC R9, c[0x0][0x148] ;  /* 0x00005200ff097b82 */ /* 0x000f620000000800 */
[----:B------:R-:W-:Y:S01]  /*0510*/  IMAD R11, R11, 0x4, R0 ;  /* 0x000000040b0b7824 */ /* 0x000fe200078e0200 */
[----:B------:R-:W-:Y:S01]  /*0520*/  LEA.HI R3, R3, R2, RZ, 0x2 ;  /* 0x0000000203037211 */ /* 0x000fe200078f10ff */
[----:B------:R-:W-:Y:S01]  /*0530*/  UMOV UR4, 0x20 ;  /* 0x0000002000047882 */ /* 0x000fe20000000000 */
[----:B------:R-:W-:Y:S01]  /*0540*/  @!UP0 UMOV UR6, 0x400 ;  /* 0x0000040000068882 */ /* 0x000fe20000000000 */
[----:B------:R-:W4:Y:S01]  /*0550*/  F2I.U32.TRUNC.NTZ R8, R8 ;  /* 0x0000000800087305 */ /* 0x000f22000020f000 */
[----:B------:R-:W-:Y:S01]  /*0560*/  LOP3.LUT R3, R3, 0xfffffffc, RZ, 0xc0, !PT ;  /* 0xfffffffc03037812 */ /* 0x000fe200078ec0ff */
[----:B------:R-:W-:Y:S01]  /*0570*/  IMAD.SHL.U32 R6, R11, 0x4, RZ ;  /* 0x000000040b067824 */ /* 0x000fe200078e00ff */
[----:B------:R-:W-:-:S04]  /*0580*/  @!UP0 UIADD3 UR4, -UR4, 0x100000, URZ ;  /* 0x0010000004048890 */ /* 0x000fc8000fffe13f */
[----:B------:R-:W-:Y:S02]  /*0590*/  @!UP0 USHF.L.U32 UR5, UR4, 0xb, URZ ;  /* 0x0000000b04058899 */ /* 0x000fe4000800063f */
[----:B------:R-:W-:Y:S01]  /*05a0*/  @!UP0 USHF.L.U32 UR4, UR4, 0x1, URZ ;  /* 0x0000000104048899 */ /* 0x000fe2000800063f */
[----:B--2---:R-:W-:Y:S01]  /*05b0*/  ISETP.EQ.U32.AND P3, PT, R13, 0x1, PT ;  /* 0x000000010d00780c */ /* 0x004fe20003f62070 */
[----:B------:R-:W-:Y:S01]  /*05c0*/  IMAD.IADD R0, R2, 0x1, -R3 ;  /* 0x0000000102007824 */ /* 0x000fe200078e0a03 */
[----:B------:R-:W-:Y:S01]  /*05d0*/  LOP3.LUT R23, R11, 0xc, R6, 0x78, !PT ;  /* 0x0000000c0b177812 */ /* 0x000fe200078e7806 */
[----:B0-----:R-:W-:Y:S01]  /*05e0*/  IMAD.MOV R14, RZ, RZ, -R12 ;  /* 0x000000ffff0e7224 */ /* 0x001fe200078e0a0c */
[----:B-1----:R-:W-:Y:S02]  /*05f0*/  @!UP0 ULEA UR6, UR7, UR6, 0x18 ;  /* 0x0000000607068291 */ /* 0x002fe4000f8ec03f */
[C---:B------:R-:W-:Y:S01]  /*0600*/  ISETP.NE.AND P1, PT, R0.reuse, 0x3, PT ;  /* 0x000000030000780c */ /* 0x040fe20003f25270 */
[----:B------:R-:W-:Y:S01]  /*0610*/  VOTEU.ALL UP0, P0 ;  /* 0x00000000003f7886 */ /* 0x000fe20000000000 */
[----:B------:R-:W-:Y:S01]  /*0620*/  ISETP.LT.U32.AND P0, PT, R23, 0x4, !P2 ;  /* 0x000000041700780c */ /* 0x000fe20005701070 */
[----:B----4-:R-:W-:Y:S01]  /*0630*/  IMAD.MOV R3, RZ, RZ, -R8 ;  /* 0x000000ffff037224 */ /* 0x010fe200078e0a08 */
[----:B------:R-:W-:Y:S01]  /*0640*/  ISETP.EQ.OR P1, PT, R0, RZ, !P1 ;  /* 0x000000ff0000720c */ /* 0x000fe20004f22670 */
[C---:B------:R-:W-:Y:S01]  /*0650*/  VIADD R8, R5.reuse, 0xffffffff ;  /* 0xffffffff05087836 */ /* 0x040fe20000000000 */
[----:B------:R-:W-:Y:S01]  /*0660*/  ISETP.NE.AND P2, PT, R5, RZ, PT ;  /* 0x000000ff0500720c */ /* 0x000fe20003f45270 */
[----:B-----5:R-:W-:Y:S01]  /*0670*/  IMAD R2, R9, R14, R4 ;  /* 0x0000000e09027224 */ /* 0x020fe200078e0204 */
[----:B------:R-:W-:Y:S01]  /*0680*/  ISETP.EQ.AND P1, PT, R5, RZ, P1 ;  /* 0x000000ff0500720c */ /* 0x000fe20000f22270 */
[----:B---3--:R-:W-:Y:S01]  /*0690*/  IMAD R3, R10, R3, UR8 ;  /* 0x000000080a037e24 */ /* 0x008fe2000f8e0203 */
[----:B------:R-:W-:Y:S01]  /*06a0*/  ISETP.GE.U32.AND P5, PT, R8, 0x2, PT ;  /* 0x000000020800780c */ /* 0x000fe20003fa6070 */
[----:B------:R-:W0:Y:S02]  /*06b0*/  FENCE.VIEW.ASYNC.S ;  /* 0x00000000000073c6 */ /* 0x000e240000000000 */
[----:B0-----:R0:W1:Y:S01]  /*06c0*/  @!UP0 SYNCS.EXCH.64 URZ, [UR6+0x50], UR4 ;  /* 0x00005004063f85b2 */ /* 0x0010620008000100 */
[----:B------:R-:W-:-:S02]  /*06d0*/  ISETP.NE.AND P4, PT, R2, R23, PT ;  /* 0x000000170200720c */ /* 0x000fc40003f85270 */
[----:B------:R-:W-:Y:S02]  /*06e0*/  SEL R19, RZ, 0x1, !P1 ;  /* 0x00000001ff137807 */ /* 0x000fe40004800000 */
[----:B------:R-:W-:Y:S02]  /*06f0*/  ISETP.EQ.OR P4, PT, R3, RZ, !P4 ;  /* 0x000000ff0300720c */ /* 0x000fe40006782670 */
[----:B------:R-:W-:Y:S02]  /*0700*/  SEL R19, R19, 0x2, P5 ;  /* 0x0000000213137807 */ /* 0x000fe40002800000 */
[----:B------:R-:W-:-:S04]  /*0710*/  PLOP3.LUT P0, PT, P0, P4, PT, 0x80, 0x0 ;  /* 0x000000000000781c */ /* 0x000fc80000709070 */
[----:B------:R-:W-:Y:S01]  /*0720*/  P2R R157, PR, RZ, 0x1 ;  /* 0x00000001ff9d7803 */ /* 0x000fe20000000000 */
[----:B------:R0:W2:Y:S01]  /*0730*/  @!UP1 SYNCS.EXCH.64 URZ, [UR6+0x58], UR4 ;  /* 0x00005804063f95b2 */ /* 0x0000a20008000100 */
[----:B------:R-:W-:Y:S01]  /*0740*/  NOP ;  /* 0x0000000000007918 */ /* 0x000fe20000000000 */
[----:B------:R-:W-:Y:S06]  /*0750*/  @!P3 BRA `(.L_x_3) ;  /* 0x000000000008b947 */ /* 0x000fec0003800000 */
[----:B-12---:R-:W-:Y:S01]  /*0760*/  UCGABAR_ARV ;  /* 0x00000000000079c7 */ /* 0x006fe20008000000 */
[----:B------:R-:W-:Y:S05]  /*0770*/  BRA `(.L_x_4) ;  /* 0x0000000000047947 */ /* 0x000fea0003800000 */
.L_x_3:
[----:B-12---:R-:W-:Y:S01]  /*0780*/  NOP ;  /* 0x0000000000007918 */ /* 0x006fe20000000000 */
.L_x_4:
[----:B------:R-:W1:Y:S01]  /*0790*/  LDC R2, c[0x0][0x65c] ;  /* 0x00019700ff027b82 */ /* 0x000e620000000800 */
[----:B------:R-:W-:Y:S02]  /*07a0*/  IMAD.U32 R6, RZ, RZ, UR8 ;  /* 0x00000008ff067e24 */ /* 0x000fe4000f8e00ff */
[----:B------:R-:W-:Y:S01]  /*07b0*/  IMAD.MOV.U32 R7, RZ, RZ, RZ ;  /* 0x000000ffff077224 */ /* 0x000fe200078e00ff */
[----:B-1----:R-:W-:-:S04]  /*07c0*/  ISETP.NE.AND P1, PT, R2, 0x1, PT ;  /* 0x000000010200780c */ /* 0x002fc80003f25270 */
[----:B------:R-:W-:-:S09]  /*07d0*/  P2R R5, PR, RZ, 0x2 ;  /* 0x00000002ff057803 */ /* 0x000fd20000000000 */
[----:B------:R-:W1:Y:S01]  /*07e0*/  @P1 LDC R17, c[0x0][0x10] ;  /* 0x00000400ff111b82 */ /* 0x000e620000000800 */
[----:B------:R-:W-:Y:S02]  /*07f0*/  @P1 IMAD.MOV.U32 R5, RZ, RZ, RZ ;  /* 0x000000ffff051224 */ /* 0x000fe400078e00ff */
[----:B------:R-:W-:-:S05]  /*0800*/  @P1 IMAD.MOV.U32 R13, RZ, RZ, RZ ;  /* 0x000000ffff0d1224 */ /* 0x000fca00078e00ff */
[----:B------:R-:W2:Y:S01]  /*0810*/  @!P1 LDC R11, c[0x0][0xc] ;  /* 0x00000300ff0b9b82 */ /* 0x000ea20000000800 */
[----:B-1----:R-:W-:-:S04]  /*0820*/  @P1 IMAD.WIDE.U32 R16, R17, UR8, R4 ;  /* 0x0000000811101c25 */ /* 0x002fc8000f8e0004 */
[----:B------:R-:W-:Y:S02]  /*0830*/  @P1 IMAD.IADD R17, R17, 0x1, R13 ;  /* 0x0000000111111824 */ /* 0x000fe400078e020d */
[----:B--2---:R-:W-:-:S04]  /*0840*/  @!P1 IMAD.WIDE.U32 R6, R4, R11, R6 ;  /* 0x0000000b04069225 */ /* 0x004fc800078e0006 */
[----:B------:R-:W-:Y:S02]  /*0850*/  @!P1 IMAD.MOV.U32 R16, RZ, RZ, R6 ;  /* 0x000000ffff109224 */ /* 0x000fe400078e0006 */
[----:B------:R-:W-:Y:S01]  /*0860*/  @!P1 IMAD.MOV.U32 R17, RZ, RZ, R7 ;  /* 0x000000ffff119224 */ /* 0x000fe200078e0007 */
[----:B------:R-:W-:Y:S06]  /*0870*/  @!P3 BRA `(.L_x_5) ;  /* 0x00000000000cb947 */ /* 0x000fec0003800000 */
[----:B------:R-:W-:Y:S01]  /*0880*/  UCGABAR_WAIT ;  /* 0x0000000000007dc7 */ /* 0x000fe20008000000 */
[----:B------:R-:W-:Y:S01]  /*0890*/  CCTL.IVALL ;  /* 0x00000000ff00798f */ /* 0x000fe20002000000 */
[----:B------:R-:W-:Y:S05]  /*08a0*/  BRA `(.L_x_6) ;  /* 0x0000000000047947 */ /* 0x000fea0003800000 */
.L_x_5:
[----:B------:R-:W-:Y:S06]  /*08b0*/  BAR.SYNC.DEFER_BLOCKING 0x0 ;  /* 0x0000000000007b1d */ /* 0x000fec0000010000 */
.L_x_6:
[----:B------:R-:W-:Y:S05]  /*08c0*/  @!P2 BRA `(.L_x_7) ;  /* 0x000000840004a947 */ /* 0x000fea0003800000 */
[----:B------:R-:W-:-:S13]  /*08d0*/  ISETP.GT.U32.AND P0, PT, R8, 0x1, PT ;  /* 0x000000010800780c */ /* 0x000fda0003f04070 */
[----:B0-----:R-:W-:Y:S05]  /*08e0*/  @P0 EXIT ;  /* 0x000000000000094d */ /* 0x001fea0003800000 */
[----:B------:R-:W-:Y:S01]  /*08f0*/  ULDC.64 UR4, c[0x0][0x650] ;  /* 0x0001940000047ab9 */ /* 0x000fe20000000a00 */
[----:B------:R-:W-:Y:S01]  /*0900*/  PRMT R0, RZ, 0x7610, R0 ;  /* 0x00007610ff007816 */ /* 0x000fe20000000000 */
[----:B------:R-:W-:Y:S01]  /*0910*/  IMAD.MOV.U32 R153, RZ, RZ, -0x1 ;  /* 0xffffffffff997424 */ /* 0x000fe200078e00ff */
[----:B------:R-:W-:Y:S01]  /*0920*/  ISETP.GE.U32.AND P0, PT, R16, UR4, PT ;  /* 0x0000000410007c0c */ /* 0x000fe2000bf06070 */
[----:B------:R-:W-:Y:S02]  /*0930*/  IMAD.MOV.U32 R152, RZ, RZ, -0x1 ;  /* 0xffffffffff987424 */ /* 0x000fe400078e00ff */
[----:B------:R-:W-:Y:S01]  /*0940*/  IMAD.MOV.U32 R22, RZ, RZ, -0x1 ;  /* 0xffffffffff167424 */ /* 0x000fe200078e00ff */
[----:B------:R-:W-:-:S13]  /*0950*/  ISETP.GE.U32.AND.EX P0, PT, R17, UR5, PT, P0 ;  /* 0x0000000511007c0c */ /* 0x000fda000bf06100 */
[----:B------:R-:W-:Y:S05]  /*0960*/  @P0 BRA `(.L_x_8) ;  /* 0x00000004002c0947 */ /* 0x000fea0003800000 */
[----:B------:R-:W0:Y:S01]  /*0970*/  LDC.64 R20, c[0x0][0x628] ;  /* 0x00018a00ff147b82 */ /* 0x000e220000000a00 */
[----:B------:R-:W-:Y:S02]  /*0980*/  IMAD.MOV.U32 R6, RZ, RZ, R16 ;  /* 0x000000ffff067224 */ /* 0x000fe400078e0010 */
[----:B------:R-:W-:-:S05]  /*0990*/  IMAD.MOV.U32 R7, RZ, RZ, R17 ;  /* 0x000000ffff077224 */ /* 0x000fca00078e0011 */
[----:B------:R-:W1:Y:S08]  /*09a0*/  LDC R0, c[0x0][0x630] ;  /* 0x00018c00ff007b82 */ /* 0x000e700000000800 */
[----:B------:R-:W2:Y:S01]  /*09b0*/  LDC.64 R24, c[0x0][0x620] ;  /* 0x00018800ff187b82 */ /* 0x000ea20000000a00 */
[----:B0-----:R-:W-:-:S04]  /*09c0*/  ISETP.NE.U32.AND P0, PT, R20, RZ, PT ;  /* 0x000000ff1400720c */ /* 0x001fc80003f05070 */
[----:B------:R-:W-:-:S13]  /*09d0*/  ISETP.NE.AND.EX P0, PT, R21, RZ, PT, P0 ;  /* 0x000000ff1500720c */ /* 0x000fda0003f05300 */
[----:B-12---:R-:W-:Y:S05]  /*09e0*/  @!P0 BRA `(.L_x_9) ;  /* 0x0000000000288947 */ /* 0x006fea0003800000 */
[----:B------:R-:W0:Y:S02]  /*09f0*/  LDC R13, c[0x0][0x634] ;  /* 0x00018d00ff0d7b82 */ /* 0x000e240000000800 */
[----:B0-----:R-:W-:-:S05]  /*0a00*/  IADD3 R13, P0, R16, R13, RZ ;  /* 0x0000000d100d7210 */ /* 0x001fca0007f1e0ff */
[----:B------:R-:W-:-:S04]  /*0a10*/  IMAD.X R15, RZ, RZ, R17, P0 ;  /* 0x000000ffff0f7224 */ /* 0x000fc800000e0611 */
[----:B------:R-:W-:-:S04]  /*0a20*/  IMAD.WIDE.U32 R6, R15, R20, RZ ;  /* 0x000000140f067225 */ /* 0x000fc800078e00ff */
[----:B------:R-:W-:-:S04]  /*0a30*/  IMAD.WIDE.U32 R10, P0, R13, R21, R6 ;  /* 0x000000150d0a7225 */ /* 0x000fc80007800006 */
[----:B------:R-:W-:-:S04]  /*0a40*/  IMAD.WIDE.U32 R6, R13, R20, RZ ;  /* 0x000000140d067225 */ /* 0x000fc800078e00ff */
[----:B------:R-:W-:Y:S01]  /*0a50*/  IMAD.X R13, RZ, RZ, RZ, P0 ;  /* 0x000000ffff0d7224 */ /* 0x000fe200000e06ff */
[----:B------:R-:W-:Y:S01]  /*0a60*/  IADD3 RZ, P0, R7, R10, RZ ;  /* 0x0000000a07ff7210 */ /* 0x000fe20007f1e0ff */
[----:B------:R-:W-:-:S04]  /*0a70*/  IMAD.MOV.U32 R12, RZ, RZ, R11 ;  /* 0x000000ffff0c7224 */ /* 0x000fc800078e000b */
[----:B------:R-:W-:-:S08]  /*0a80*/  IMAD.WIDE.U32.X R6, R15, R21, R12, P0 ;  /* 0x000000150f067225 */ /* 0x000fd000000e040c */
.L_x_9:
[----:B------:R-:W0:Y:S01]  /*0a90*/  LDC.64 R20, c[0x0][0x640] ;  /* 0x00019000ff147b82 */ /* 0x000e220000000a00 */
[--C-:B------:R-:W-:Y:S01]  /*0aa0*/  SHF.R.U64 R27, R6, R0, R7.reuse ;  /* 0x00000000061b7219 */ /* 0x100fe20000001207 */
[----:B------:R-:W-:Y:S01]  /*0ab0*/  IMAD R28, R9, R14, R4 ;  /* 0x0000000e091c7224 */ /* 0x000fe200078e0204 */
[----:B------:R-:W-:Y:S02]  /*0ac0*/  SHF.R.U32.HI R0, RZ, R0, R7 ;  /* 0x00000000ff007219 */ /* 0x000fe40000011607 */
[----:B------:R-:W-:-:S03]  /*0ad0*/  IADD3 R5, P0, RZ, -R27, RZ ;  /* 0x8000001bff057210 */ /* 0x000fc60007f1e0ff */
[----:B------:R-:W1:Y:S02]  /*0ae0*/  LDC R8, c[0x0][0x618] ;  /* 0x00018600ff087b82 */ /* 0x000e640000000800 */
[----:B------:R-:W-:-:S04]  /*0af0*/  IMAD.X R7, RZ, RZ, ~R0, P0 ;  /* 0x000000ffff077224 */ /* 0x000fc800000e0e00 */
[-C--:B------:R-:W-:Y:S02]  /*0b00*/  IMAD R0, R7, R24.reuse, RZ ;  /* 0x0000001807007224 */ /* 0x080fe400078e02ff */
[----:B------:R-:W2:Y:S01]  /*0b10*/  LDC R11, c[0x0][0x608] ;  /* 0x00018200ff0b7b82 */ /* 0x000ea20000000800 */
[----:B------:R-:W-:-:S04]  /*0b20*/  IMAD.WIDE.U32 R6, R5, R24, R16 ;  /* 0x0000001805067225 */ /* 0x000fc800078e0010 */
[----:B------:R-:W-:Y:S02]  /*0b30*/  IMAD R5, R5, R25, R0 ;  /* 0x0000001905057224 */ /* 0x000fe400078e0200 */
[----:B------:R-:W-:Y:S01]  /*0b40*/  IMAD.MOV.U32 R25, RZ, RZ, 0x1 ;  /* 0x00000001ff197424 */ /* 0x000fe200078e00ff */
[----:B------:R-:W3:Y:S01]  /*0b50*/  LDC R12, c[0x0][0x658] ;  /* 0x00019600ff0c7b82 */ /* 0x000ee20000000800 */
[----:B0-----:R-:W-:Y:S01]  /*0b60*/  ISETP.NE.U32.AND P0, PT, R20, RZ, PT ;  /* 0x000000ff1400720c */ /* 0x001fe20003f05070 */
[----:B------:R-:W-:Y:S02]  /*0b70*/  IMAD.IADD R5, R7, 0x1, R5 ;  /* 0x0000000107057824 */ /* 0x000fe400078e0205 */
[----:B------:R-:W-:Y:S01]  /*0b80*/  IMAD.MOV.U32 R7, RZ, RZ, -0x1 ;  /* 0xffffffffff077424 */ /* 0x000fe200078e00ff */
[----:B------:R-:W-:-:S03]  /*0b90*/  ISETP.NE.AND.EX P0, PT, R21, RZ, PT, P0 ;  /* 0x000000ff1500720c */ /* 0x000fc60003f05300 */
[----:B------:R-:W0:Y:S01]  /*0ba0*/  LDC R15, c[0x0][0x600] ;  /* 0x00018000ff0f7b82 */ /* 0x000e220000000800 */
[-CC-:B-1----:R-:W-:Y:S02]  /*0bb0*/  SHF.R.U64 R13, R6, R8.reuse, R5.reuse ;  /* 0x00000008060d7219 */ /* 0x182fe40000001205 */
[----:B------:R-:W-:-:S05]  /*0bc0*/  SHF.R.U32.HI R0, RZ, R8, R5 ;  /* 0x00000008ff007219 */ /* 0x000fca0000011605 */
[----:B------:R-:W1:Y:S01]  /*0bd0*/  LDC R22, c[0x0][0x648] ;  /* 0x00019200ff167b82 */ /* 0x000e620000000800 */
[-CC-:B--2---:R-:W-:Y:S02]  /*0be0*/  SHF.R.U64 R29, R13, R11.reuse, R0.reuse ;  /* 0x0000000b0d1d7219 */ /* 0x184fe40000001200 */
[----:B------:R-:W-:-:S05]  /*0bf0*/  SHF.R.U32.HI R5, RZ, R11, R0 ;  /* 0x0000000bff057219 */ /* 0x000fca0000011600 */
[----:B------:R-:W2:Y:S01]  /*0c00*/  LDC R24, c[0x0][0x638] ;  /* 0x00018e00ff187b82 */ /* 0x000ea20000000800 */
[-CC-:B---3--:R-:W-:Y:S02]  /*0c10*/  SHF.R.U64 R14, R29, R12.reuse, R5.reuse ;  /* 0x0000000c1d0e7219 */ /* 0x188fe40000001205 */
[-C--:B------:R-:W-:Y:S02]  /*0c20*/  SHF.L.U32 R0, R7, R12.reuse, RZ ;  /* 0x0000000c07007219 */ /* 0x080fe400000006ff */
[----:B------:R-:W-:Y:S01]  /*0c30*/  SHF.R.U32.HI R5, RZ, R12, R5 ;  /* 0x0000000cff057219 */ /* 0x000fe20000011605 */
[----:B------:R-:W-:Y:S01]  /*0c40*/  IMAD.MOV.U32 R4, RZ, RZ, R14 ;  /* 0x000000ffff047224 */ /* 0x000fe200078e000e */
[----:B------:R-:W-:Y:S01]  /*0c50*/  LOP3.LUT R10, RZ, R0, RZ, 0x33, !PT ;  /* 0x00000000ff0a7212 */ /* 0x000fe200078e33ff */
[----:B------:R-:W3:Y:S01]  /*0c60*/  LDC R26, c[0x0][0x610] ;  /* 0x00018400ff1a7b82 */ /* 0x000ee20000000800 */
[----:B------:R-:W-:Y:S05]  /*0c70*/  @!P0 BRA `(.L_x_10) ;  /* 0x0000000000288947 */ /* 0x000fea0003800000 */
[----:B------:R-:W4:Y:S02]  /*0c80*/  LDC R9, c[0x0][0x64c] ;  /* 0x00019300ff097b82 */ /* 0x000f240000000800 */
[----:B----4-:R-:W-:-:S05]  /*0c90*/  IADD3 R9, P0, R14, R9, RZ ;  /* 0x000000090e097210 */ /* 0x010fca0007f1e0ff */
        /* <DEDUP_REMOVED lines=8> */
.L_x_10:
[----:B-1----:R-:W-:Y:S01]  /*0d20*/  SHF.R.U64 R4, R4, R22, R5 ;  /* 0x0000001604047219 */ /* 0x002fe20000001205 */
[----:B0-----:R-:W-:Y:S01]  /*0d30*/  VIADD R6, R15, 0xffffffff ;  /* 0xffffffff0f067836 */ /* 0x001fe20000000000 */
[----:B------:R-:W-:Y:S01]  /*0d40*/  SHF.L.U32 R0, R25, R12, RZ ;  /* 0x0000000c19007219 */ /* 0x000fe200000006ff */
[----:B------:R-:W-:Y:S01]  /*0d50*/  IMAD.MOV.U32 R22, RZ, RZ, R27 ;  /* 0x000000ffff167224 */ /* 0x000fe200078e001b */
[----:B------:R-:W-:Y:S01]  /*0d60*/  LOP3.LUT R5, R29, R10, RZ, 0xc0, !PT ;  /* 0x0000000a1d057212 */ /* 0x000fe200078ec0ff */
[----:B------:R-:W-:Y:S01]  /*0d70*/  IMAD.MOV R7, RZ, RZ, -R4 ;  /* 0x000000ffff077224 */ /* 0x000fe200078e0a04 */
[----:B------:R-:W-:Y:S02]  /*0d80*/  SEL R3, R3, R28, !P1 ;  /* 0x0000001c03037207 */ /* 0x000fe40004800000 */
[----:B------:R-:W-:Y:S01]  /*0d90*/  LOP3.LUT R6, R13, R6, RZ, 0xc0, !PT ;  /* 0x000000060d067212 */ /* 0x000fe200078ec0ff */
[----:B------:R-:W-:Y:S02]  /*0da0*/  IMAD R4, R0, R4, R5 ;  /* 0x0000000400047224 */ /* 0x000fe400078e0205 */
[----:B--2---:R-:W-:-:S02]  /*0db0*/  IMAD R0, R7, R24, R14 ;  /* 0x0000001807007224 */ /* 0x004fc400078e020e */
[----:B---3--:R-:W-:Y:S02]  /*0dc0*/  IMAD R3, R4, R26, R3 ;  /* 0x0000001a04037224 */ /* 0x008fe400078e0203 */
[----:B------:R-:W-:Y:S02]  /*0dd0*/  IMAD.MOV.U32 R5, RZ, RZ, 0x1 ;  /* 0x00000001ff057424 */ /* 0x000fe400078e00ff */
[----:B------:R-:W-:-:S03]  /*0de0*/  IMAD R4, R0, R15, R6 ;  /* 0x0000000f00047224 */ /* 0x000fc600078e0206 */
[----:B------:R-:W-:Y:S02]  /*0df0*/  PRMT R0, R5, 0x7610, R0 ;  /* 0x0000761005007816 */ /* 0x000fe40000000000 */
[----:B------:R-:W-:Y:S02]  /*0e00*/  SEL R152, R4, R3, !P1 ;  /* 0x0000000304987207 */ /* 0x000fe40004800000 */
[----:B------:R-:W-:-:S07]  /*0e10*/  SEL R153, R3, R4, !P1 ;  /* 0x0000000403997207 */ /* 0x000fce0004800000 */
.L_x_8:
[----:B------:R-:W-:-:S08]  /*0e20*/  NOP ;  /* 0x0000000000007918 */ /* 0x000fd00000000000 */
[----:B------:R-:W0:Y:S02]  /*0e30*/  USETMAXREG.TRY_ALLOC.CTAPOOL UP0, 0xe8 ;  /* 0x000000e8000079c8 */ /* 0x000e240008000600 */
[----:B0-----:R-:W-:-:S13]  /*0e40*/  PLOP3.LUT P0, PT, PT, PT, UP0, 0x80, 0x0 ;  /* 0x000000000000781c */ /* 0x001fda0003f0f008 */
[----:B------:R-:W-:Y:S05]  /*0e50*/  @!P0 BRA `(.L_x_8) ;  /* 0xfffffffc00f08947 */ /* 0x000fea000383ffff */
[----:B------:R-:W-:Y:S01]  /*0e60*/  ULDC.64 UR4, c[0x0][0x598] ;  /* 0x0001660000047ab9 */ /* 0x000fe20000000a00 */
[----:B------:R-:W-:Y:S01]  /*0e70*/  ULDC.64 UR36, c[0x0][0x208] ;  /* 0x0000820000247ab9 */ /* 0x000fe20000000a00 */
[----:B------:R-:W-:-:S04]  /*0e80*/  ISETP.NE.U32.AND P0, PT, RZ, UR4, PT ;  /* 0x00000004ff007c0c */ /* 0x000fc8000bf05070 */
[----:B------:R-:W-:-:S13]  /*0e90*/  ISETP.NE.AND.EX P0, PT, RZ, UR5, PT, P0 ;  /* 0x00000005ff007c0c */ /* 0x000fda000bf05300 */
[----:B------:R-:W-:Y:S05]  /*0ea0*/  @!P0 BRA `(.L_x_11) ;  /* 0x00000000001c8947 */ /* 0x000fea0003800000 */
[----:B------:R-:W0:Y:S02]  /*0eb0*/  LDC.64 R4, c[0x0][0x598] ;  /* 0x00016600ff047b82 */ /* 0x000e240000000a00 */
[----:B0-----:R-:W2:Y:S02]  /*0ec0*/  LDG.E.64 R4, desc[UR36][R4.64] ;  /* 0x0000002404047981 */ /* 0x001ea4000c1e1b00 */
[----:B--2---:R-:W-:-:S04]  /*0ed0*/  ISETP.NE.U32.AND P0, PT, R4, RZ, PT ;  /* 0x000000ff0400720c */ /* 0x004fc80003f05070 */
[----:B------:R-:W-:-:S13]  /*0ee0*/  ISETP.NE.AND.EX P0, PT, R5, RZ, PT, P0 ;  /* 0x000000ff0500720c */ /* 0x000fda0003f05300 */
[----:B------:R-:W-:Y:S05]  /*0ef0*/  @!P0 BRA `(.L_x_11) ;  /* 0x0000000000088947 */ /* 0x000fea0003800000 */
[----:B------:R0:W5:Y:S01]  /*0f00*/  LD.E R154, desc[UR36][R4.64] ;  /* 0x00000024049a7980 */ /* 0x000162000c101900 */
[----:B------:R-:W-:Y:S05]  /*0f10*/  BRA `(.L_x_12) ;  /* 0x0000000000247947 */ /* 0x000fea0003800000 */
.L_x_11:
[----:B------:R-:W-:Y:S02]  /*0f20*/  ULDC.64 UR4, c[0x0][0x588] ;  /* 0x0001620000047ab9 */ /* 0x000fe40000000a00 */
[----:B------:R-:W-:-:S04]  /*0f30*/  ISETP.NE.U32.AND P0, PT, RZ, UR4, PT ;  /* 0x00000004ff007c0c */ /* 0x000fc8000bf05070 */
[----:B------:R-:W-:-:S13]  /*0f40*/  ISETP.NE.AND.EX P0, PT, RZ, UR5, PT, P0 ;  /* 0x00000005ff007c0c */ /* 0x000fda000bf05300 */
[----:B------:R-:W-:Y:S05]  /*0f50*/  @!P0 BRA `(.L_x_13) ;  /* 0x00000000000c8947 */ /* 0x000fea0003800000 */
[----:B------:R-:W0:Y:S02]  /*0f60*/  LDC.64 R154, c[0x0][0x588] ;  /* 0x00016200ff9a7b82 */ /* 0x000e240000000a00 */
[----:B0-----:R1:W5:Y:S01]  /*0f70*/  LDG.E R154, desc[UR36][R154.64] ;  /* 0x000000249a9a7981 */ /* 0x001362000c1e1900 */
[----:B------:R-:W-:Y:S05]  /*0f80*/  BRA `(.L_x_12) ;  /* 0x0000000000087947 */ /* 0x000fea0003800000 */
.L_x_13:
[----:B------:R-:W-:Y:S02]  /*0f90*/  ULDC UR4, c[0x0][0x580] ;  /* 0x0001600000047ab9 */ /* 0x000fe40000000800 */
[----:B------:R-:W-:-:S07]  /*0fa0*/  IMAD.U32 R154, RZ, RZ, UR4 ;  /* 0x00000004ff9a7e24 */ /* 0x000fce000f8e00ff */
.L_x_12:
[----:B------:R-:W-:Y:S02]  /*0fb0*/  ULDC.64 UR4, c[0x0][0x5a0] ;  /* 0x0001680000047ab9 */ /* 0x000fe40000000a00 */
[----:B------:R-:W-:-:S04]  /*0fc0*/  ISETP.NE.U32.AND P0, PT, RZ, UR4, PT ;  /* 0x00000004ff007c0c */ /* 0x000fc8000bf05070 */
[----:B------:R-:W-:-:S13]  /*0fd0*/  ISETP.NE.AND.EX P0, PT, RZ, UR5, PT, P0 ;  /* 0x00000005ff007c0c */ /* 0x000fda000bf05300 */
[----:B------:R-:W-:Y:S05]  /*0fe0*/  @!P0 BRA `(.L_x_14) ;  /* 0x00000000001c8947 */ /* 0x000fea0003800000 */
[----:B0-----:R-:W0:Y:S02]  /*0ff0*/  LDC.64 R4, c[0x0][0x5a0] ;  /* 0x00016800ff047b82 */ /* 0x001e240000000a00 */
[----:B0-----:R-:W2:Y:S02]  /*1000*/  LDG.E.64 R4, desc[UR36][R4.64] ;  /* 0x0000002404047981 */ /* 0x001ea4000c1e1b00 */
[----:B--2---:R-:W-:-:S04]  /*1010*/  ISETP.NE.U32.AND P0, PT, R4, RZ, PT ;  /* 0x000000ff0400720c */ /* 0x004fc80003f05070 */
[----:B------:R-:W-:-:S13]  /*1020*/  ISETP.NE.AND.EX P0, PT, R5, RZ, PT, P0 ;  /* 0x000000ff0500720c */ /* 0x000fda0003f05300 */
[----:B------:R-:W-:Y:S05]  /*1030*/  @!P0 BRA `(.L_x_14) ;  /* 0x0000000000088947 */ /* 0x000fea0003800000 */
[----:B-1----:R0:W5:Y:S01]  /*1040*/  LD.E R155, desc[UR36][R4.64] ;  /* 0x00000024049b7980 */ /* 0x002162000c101900 */
[----:B------:R-:W-:Y:S05]  /*1050*/  BRA `(.L_x_15) ;  /* 0x0000000000247947 */ /* 0x000fea0003800000 */
.L_x_14:
[----:B------:R-:W-:Y:S02]  /*1060*/  ULDC.64 UR4, c[0x0][0x590] ;  /* 0x0001640000047ab9 */ /* 0x000fe40000000a00 */
[----:B------:R-:W-:-:S04]  /*1070*/  ISETP.NE.U32.AND P0, PT, RZ, UR4, PT ;  /* 0x00000004ff007c0c */ /* 0x000fc8000bf05070 */
[----:B------:R-:W-:-:S13]  /*1080*/  ISETP.NE.AND.EX P0, PT, RZ, UR5, PT, P0 ;  /* 0x00000005ff007c0c */ /* 0x000fda000bf05300 */
[----:B------:R-:W-:Y:S05]  /*1090*/  @!P0 BRA `(.L_x_16) ;  /* 0x00000000000c8947 */ /* 0x000fea0003800000 */
[----:B0-----:R-:W1:Y:S02]  /*10a0*/  LDC.64 R4, c[0x0][0x590] ;  /* 0x00016400ff047b82 */ /* 0x001e640000000a00 */
[----:B-1----:R1:W5:Y:S01]  /*10b0*/  LDG.E R155, desc[UR36][R4.64] ;  /* 0x00000024049b7981 */ /* 0x002362000c1e1900 */
[----:B------:R-:W-:Y:S05]  /*10c0*/  BRA `(.L_x_15) ;  /* 0x0000000000087947 */ /* 0x000fea0003800000 */
.L_x_16:
[----:B------:R-:W-:Y:S02]  /*10d0*/  ULDC UR4, c[0x0][0x584] ;  /* 0x0001610000047ab9 */ /* 0x000fe40000000800 */
[----:B-1----:R-:W-:-:S07]  /*10e0*/  IMAD.U32 R155, RZ, RZ, UR4 ;  /* 0x00000004ff9b7e24 */ /* 0x002fce000f8e00ff */
.L_x_15:
[----:B------:R-:W-:-:S13]  /*10f0*/  LOP3.LUT P0, RZ, R0, 0xff, RZ, 0xc0, !PT ;  /* 0x000000ff00ff7812 */ /* 0x000fda000780c0ff */
[----:B------:R-:W-:Y:S05]  /*1100*/  @!P0 EXIT ;  /* 0x000000000000894d */ /* 0x000fea0003800000 */
[----:B------:R-:W-:Y:S01]  /*1110*/  ULDC UR4, c[0x0][0x28c] ;  /* 0x0000a30000047ab9 */ /* 0x000fe20000000800 */
[----:B------:R-:W-:Y:S01]  /*1120*/  UMOV UR38, URZ ;  /* 0x0000003f00267c82 */ /* 0x000fe20008000000 */
[----:B------:R-:W-:Y:S01]  /*1130*/  UIADD3 UR4, UR4, 0x7f, URZ ;  /* 0x0000007f04047890 */ /* 0x000fe2000fffe03f */
[----:B------:R-:W-:-:S03]  /*1140*/  UMOV UR39, URZ ;  /* 0x0000003f00277c82 */ /* 0x000fc60008000000 */
[----:B------:R-:W-:-:S04]  /*1150*/  USHF.R.S32.HI UR5, URZ, 0x1f, UR4 ;  /* 0x0000001f3f057899 */ /* 0x000fc80008011404 */
[----:B------:R-:W-:-:S04]  /*1160*/  ULEA.HI UR5, UR5, UR4, URZ, 0x7 ;  /* 0x0000000405057291 */ /* 0x000fc8000f8f383f */
[----:B------:R-:W-:-:S12]  /*1170*/  USHF.R.S32.HI UR40, URZ, 0x7, UR5 ;  /* 0x000000073f287899 */ /* 0x000fd80008011405 */
.L_x_294:
[----:B------:R-:W-:Y:S01]  /*1180*/  LOP3.LUT R0, R18, 0x80, RZ, 0xc0, !PT ;  /* 0x0000008012007812 */ /* 0x000fe200078ec0ff */
[----:B------:R-:W2:Y:S01]  /*1190*/  S2UR UR7, SR_CgaCtaId ;  /* 0x00000000000779c3 */ /* 0x000ea20000008800 */
[----:B------:R-:W-:Y:S02]  /*11a0*/  UMOV UR6, 0x400 ;  /* 0x0000040000067882 */ /* 0x000fe40000000000 */
[----:B------:R-:W-:-:S06]  /*11b0*/  SHF.R.U32.HI R0, RZ, 0x7, R0 ;  /* 0x00000007ff007819 */ /* 0x000fcc0000011600 */
[----:B---3--:R-:W3:Y:S01]  /*11c0*/  SHFL.IDX PT, R0, R0, RZ, 0x1f ;  /* 0x00001fff00007589 */ /* 0x008ee200000e0000 */
[----:B--2---:R-:W-:Y:S01]  /*11d0*/  ULEA UR6, UR7, UR6, 0x18 ;  /* 0x0000000607067291 */ /* 0x004fe2000f8ec03f */
[----:B---3--:R-:W-:-:S13]  /*11e0*/  R2UR UR4, R0 ;  /* 0x00000000000472ca */ /* 0x008fda00000e0000 */
[----:B------:R-:W-:-:S04]  /*11f0*/  ULEA.HI UR5, UR4, UR4, URZ, 0x1 ;  /* 0x0000000404057291 */ /* 0x000fc8000f8f083f */
[----:B------:R-:W-:-:S04]  /*1200*/  ULOP3.LUT UR5, UR5, 0x7fffe, URZ, 0xc0, !UPT ;  /* 0x0007fffe05057892 */ /* 0x000fc8000f8ec03f */
[----:B------:R-:W-:-:S03]  /*1210*/  UIADD3 UR5, UR4, -UR5, URZ ;  /* 0x8000000504057290 */ /* 0x000fc6000fffe03f */
[----:B------:R-:W-:Y:S01]  /*1220*/  ULDC UR4, c[0x0][0x28c] ;  /* 0x0000a30000047ab9 */ /* 0x000fe20000000800 */
[----:B------:R-:W-:Y:S01]  /*1230*/  ULEA UR5, UR5, UR6, 0xd ;  /* 0x0000000605057291 */ /* 0x000fe2000f8e683f */
[----:B------:R-:W-:-:S03]  /*1240*/  ISETP.LT.AND P0, PT, RZ, UR4, PT ;  /* 0x00000004ff007c0c */ /* 0x000fc6000bf01270 */
[----:B------:R-:W-:-:S04]  /*1250*/  UIADD3 UR5, UR5, 0x100, URZ ;  /* 0x0000010005057890 */ /* 0x000fc8000fffe03f */
[----:B------:R-:W-:-:S04]  /*1260*/  USHF.R.U32.HI UR5, URZ, 0x4, UR5 ;  /* 0x000000043f057899 */ /* 0x000fc80008011605 */
[----:B------:R-:W-:-:S04]  /*1270*/  ULOP3.LUT UR5, UR5, 0x3fff, URZ, 0xc0, !UPT ;  /* 0x00003fff05057892 */ /* 0x000fc8000f8ec03f */
[----:B------:R-:W-:Y:S01]  /*1280*/  ULOP3.LUT UR41, UR5, 0x10000, URZ, 0xfc, !UPT ;  /* 0x0001000005297892 */ /* 0x000fe2000f8efc3f */
[----:B0---4-:R-:W-:Y:S11]  /*1290*/  @P0 BRA `(.L_x_17) ;  /* 0x0000000000400947 */ /* 0x011ff60003800000 */
[----:B------:R-:W-:Y:S01]  /*12a0*/  MOV R0, 0x0 ;  /* 0x0000000000007802 */ /* 0x000fe20000000f00 */
[----:B------:R-:W-:Y:S01]  /*12b0*/  ULDC.64 UR4, c[0x4][0x68] ;  /* 0x01001a0000047ab9 */ /* 0x000fe20000000a00 */
[----:B------:R-:W-:Y:S01]  /*12c0*/  ULDC.64 UR6, c[0x4][0x8] ;  /* 0x0100020000067ab9 */ /* 0x000fe20000000a00 */
[----:B01----:R-:W-:Y:S01]  /*12d0*/  IMAD.U32 R4, RZ, RZ, UR4 ;  /* 0x00000004ff047e24 */ /* 0x003fe2000f8e00ff */
[----:B------:R0:W1:Y:S01]  /*12e0*/  LDC.64 R14, c[0x4][R0] ;  /* 0x01000000000e7b82 */ /* 0x0000620000000a00 */
[----:B------:R-:W-:Y:S01]  /*12f0*/  IMAD.U32 R5, RZ, RZ, UR5 ;  /* 0x00000005ff057e24 */ /* 0x000fe2000f8e00ff */
[----:B------:R-:W-:Y:S01]  /*1300*/  ULDC.64 UR4, c[0x4][0x70] ;  /* 0x01001c0000047ab9 */ /* 0x000fe20000000a00 */
[----:B------:R-:W-:Y:S02]  /*1310*/  IMAD.U32 R10, RZ, RZ, UR6 ;  /* 0x00000006ff0a7e24 */ /* 0x000fe4000f8e00ff */
[----:B------:R-:W-:Y:S02]  /*1320*/  IMAD.U32 R6, RZ, RZ, UR4 ;  /* 0x00000004ff067e24 */ /* 0x000fe4000f8e00ff */
[----:B------:R-:W-:-:S02]  /*1330*/  IMAD.U32 R7, RZ, RZ, UR5 ;  /* 0x00000005ff077e24 */ /* 0x000fc4000f8e00ff */
[----:B------:R-:W-:Y:S02]  /*1340*/  IMAD.U32 R11, RZ, RZ, UR7 ;  /* 0x00000007ff0b7e24 */ /* 0x000fe4000f8e00ff */
[----:B------:R-:W-:Y:S02]  /*1350*/  IMAD.MOV.U32 R8, RZ, RZ, 0x1e1 ;  /* 0x000001e1ff087424 */ /* 0x000fe400078e00ff */
[----:B------:R-:W-:Y:S02]  /*1360*/  IMAD.MOV.U32 R12, RZ, RZ, 0x1 ;  /* 0x00000001ff0c7424 */ /* 0x000fe400078e00ff */
[----:B0-----:R-:W-:-:S07]  /*1370*/  IMAD.MOV.U32 R13, RZ, RZ, RZ ;  /* 0x000000ffff0d7224 */ /* 0x001fce00078e00ff */
[----:B------:R-:W-:-:S07]  /*1380*/  LEPC R20, `(.L_x_17) ;  /* 0x000000001014794e */ /* 0x000fce0000000000 */
[----:B-1---5:R-:W-:Y:S05]  /*1390*/  CALL.ABS.NOINC R14 ;  /* 0x000000000e007343 */ /* 0x022fea0003c00000 */
.L_x_17:
[----:B------:R-:W-:-:S04]  /*13a0*/  LOP3.LUT R0, R19, 0x1, RZ, 0xfc, !PT ;  /* 0x0000000113007812 */ /* 0x000fc800078efcff */
[----:B------:R-:W-:-:S13]  /*13b0*/  ISETP.NE.AND P0, PT, R0, 0x3, PT ;  /* 0x000000030000780c */ /* 0x000fda0003f05270 */
[----:B------:R-:W-:Y:S05]  /*13c0*/  @!P0 BRA `(.L_x_18) ;  /* 0x0000000000048947 */ /* 0x000fea0003800000 */
[----:B------:R-:W-:Y:S01]  /*13d0*/  BPT.TRAP 0x1 ;  /* 0x000000040000795c */ /* 0x000fe20000300000 */
.L_x_18:
[----:B------:R-:W2:Y:S01]  /*13e0*/  S2UR UR5, SR_CgaCtaId ;  /* 0x00000000000579c3 */ /* 0x000ea20000008800 */
[----:B------:R-:W-:Y:S01]  /*13f0*/  UMOV UR4, 0x400 ;  /* 0x0000040000047882 */ /* 0x000fe20000000000 */
[----:B------:R-:W-:Y:S02]  /*1400*/  IMAD.U32 R0, RZ, RZ, UR38 ;  /* 0x00000026ff007e24 */ /* 0x000fe4000f8e00ff */
[----:B------:R-:W-:-:S03]  /*1410*/  IMAD.U32 R3, RZ, RZ, UR39 ;  /* 0x00000027ff037e24 */ /* 0x000fc6000f8e00ff */
[----:B------:R-:W-:Y:S01]  /*1420*/  SHF.L.U32 R0, R0, 0x1f, RZ ;  /* 0x0000001f00007819 */ /* 0x000fe200000006ff */
[----:B--2---:R-:W-:-:S06]  /*1430*/  ULEA UR4, UR5, UR4, 0x18 ;  /* 0x0000000405047291 */ /* 0x004fcc000f8ec03f */
[----:B------:R-:W-:-:S04]  /*1440*/  IMAD.U32 R6, RZ, RZ, UR4 ;  /* 0x00000004ff067e24 */ /* 0x000fc8000f8e00ff */
[----:B------:R-:W-:-:S04]  /*1450*/  IMAD R3, R3, 0x8, R6 ;  /* 0x0000000803037824 */ /* 0x000fc800078e0206 */
[----:B------:R2:W3:Y:S01]  /*1460*/  SYNCS.PHASECHK.TRANS64.TRYWAIT P1, [R3+URZ], R0 ;  /* 0x00000000030075a7 */ /* 0x0004e2000802017f */
[----:B------:R-:W-:Y:S05]  /*1470*/  @!P0 BRA `(.L_x_19) ;  /* 0x0000000000048947 */ /* 0x000fea0003800000 */
[----:B------:R-:W-:Y:S01]  /*1480*/  BPT.TRAP 0x1 ;  /* 0x000000040000795c */ /* 0x000fe20000300000 */
.L_x_19:
[----:B---3--:R-:W-:Y:S05]  /*1490*/  @P1 BRA `(.L_x_20) ;  /* 0x0000000000081947 */ /* 0x008fea0003800000 */
[----:B------:R-:W3:Y:S02]  /*14a0*/  SYNCS.PHASECHK.TRANS64.TRYWAIT P1, [R3+URZ], R0 ;  /* 0x00000000030075a7 */ /* 0x000ee4000802017f */
[----:B---3--:R-:W-:Y:S05]  /*14b0*/  @!P1 BRA `(.L_x_21) ;  /* 0x0000008c00789947 */ /* 0x008fea0003800000 */
.L_x_20:
[----:B------:R-:W-:-:S04]  /*14c0*/  UISETP.LT.AND UP0, UPT, UR40, 0x1, UPT ;  /* 0x000000012800788c */ /* 0x000fc8000bf01270 */
[----:B------:R-:W-:-:S06]  /*14d0*/  USEL UR4, UR40, 0x1, UP0 ;  /* 0x0000000128047887 */ /* 0x000fcc0008000000 */
[----:B--23--:R-:W-:Y:S01]  /*14e0*/  IMAD.U32 R0, RZ, RZ, UR4 ;  /* 0x00000004ff007e24 */ /* 0x00cfe2000f8e00ff */
[----:B------:R-:W-:Y:S05]  /*14f0*/  WARPSYNC.ALL ;  /* 0x0000000000007948 */ /* 0x000fea0003800000 */
[----:B------:R-:W-:-:S04]  /*1500*/  IADD3 R0, -R0, UR40, RZ ;  /* 0x0000002800007c10 */ /* 0x000fc8000fffe1ff */
[----:B------:R-:W-:Y:S02]  /*1510*/  ISETP.GE.AND P1, PT, R0, 0x1, PT ;  /* 0x000000010000780c */ /* 0x000fe40003f26270 */
[----:B------:R-:W-:Y:S01]  /*1520*/  R2UR UR4, R6 ;  /* 0x00000000060472ca */ /* 0x000fe200000e0000 */
[----:B------:R-:W-:Y:S01]  /*1530*/  ULEA UR5, UR39, UR41, 0xb ;  /* 0x0000002927057291 */ /* 0x000fe2000f8e583f */
[----:B------:R-:W-:Y:S01]  /*1540*/  WARPGROUP.ARRIVE ;  /* 0x00000000000079c5 */ /* 0x000fe20000000000 */
[----:B------:R-:W-:Y:S01]  /*1550*/  UMOV UR9, 0x40000040 ;  /* 0x4000004000097882 */ /* 0x000fe20000000000 */
[----:B------:R-:W-:-:S04]  /*1560*/  UMOV UR11, 0x40000040 ;  /* 0x40000040000b7882 */ /* 0x000fc80000000000 */
[----:B------:R-:W-:-:S05]  /*1570*/  UMOV UR8, UR5 ;  /* 0x0000000500087c82 */ /* 0x000fca0008000000 */
[----:B------:R-:W-:-:S04]  /*1580*/  UIADD3 UR4, UR4, 0x20100, URZ ;  /* 0x0002010004047890 */ /* 0x000fc8000fffe03f */
[----:B------:R-:W-:-:S04]  /*1590*/  USHF.R.U32.HI UR4, URZ, 0x4, UR4 ;  /* 0x000000043f047899 */ /* 0x000fc80008011604 */
[----:B------:R-:W-:-:S04]  /*15a0*/  ULOP3.LUT UR4, UR4, 0x3fff, URZ, 0xc0, !UPT ;  /* 0x00003fff04047892 */ /* 0x000fc8000f8ec03f */
[----:B------:R-:W-:-:S04]  /*15b0*/  ULOP3.LUT UR4, UR4, 0x10000, URZ, 0xfc, !UPT ;  /* 0x0001000004047892 */ /* 0x000fc8000f8efc3f */
[----:B------:R-:W-:-:S07]  /*15c0*/  ULEA UR6, UR39, UR4, 0xa ;  /* 0x0000000427067291 */ /* 0x000fce000f8e503f */
[----:B------:R-:W-:Y:S02]  /*15d0*/  UMOV UR10, UR6 ;  /* 0x00000006000a7c82 */ /* 0x000fe40008000000 */
[----:B------:R-:W-:Y:S01]  /*15e0*/  IGMMA.64x128x32.S8.S8 R88, gdesc[UR8], RZ, !UPT, gsb0 ;  /* 0x03600000085879f1 */ /* 0x000fe2000c0410ff */
[----:B------:R-:W-:Y:S01]  /*15f0*/  UIADD3 UR8, UR5, 0x400, URZ ;  /* 0x0000040005087890 */ /* 0x000fe2000fffe03f */
[----:B------:R-:W-:Y:S01]  /*1600*/  UMOV UR9, 0x40000040 ;  /* 0x4000004000097882 */ /* 0x000fe20000000000 */
[----:B------:R-:W-:Y:S02]  /*1610*/  WARPGROUP.DEPBAR.LE gsb0, 0x0 ;  /* 0x00008000000079c5 */ /* 0x000fe40000010000 */
[----:B------:R-:W-:-:S06]  /*1620*/  WARPGROUP.ARRIVE ;  /* 0x00000000000079c5 */ /* 0x000fcc0000000000 */
[----:B------:R-:W-:Y:S01]  /*1630*/  IGMMA.64x128x32.S8.S8 R24, gdesc[UR8], RZ, !UPT, gsb0 ;  /* 0x03600000081879f1 */ /* 0x000fe2000c0410ff */
[----:B------:R-:W-:Y:S02]  /*1640*/  UIADD3 UR8, UR5, 0x2, URZ ;  /* 0x0000000205087890 */ /* 0x000fe4000fffe03f */
[----:B------:R-:W-:Y:S01]  /*1650*/  UIADD3 UR10, UR6, 0x2, URZ ;  /* 0x00000002060a7890 */ /* 0x000fe2000fffe03f */
[----:B------:R-:W-:Y:S01]  /*1660*/  UMOV UR9, 0x40000040 ;  /* 0x4000004000097882 */ /* 0x000fe20000000000 */
[----:B------:R-:W-:Y:S01]  /*1670*/  UMOV UR11, 0x40000040 ;  /* 0x40000040000b7882 */ /* 0x000fe20000000000 */
[----:B------:R-:W-:Y:S02]  /*1680*/  WARPGROUP.DEPBAR.LE gsb0, 0x0 ;  /* 0x00008000000079c5 */ /* 0x000fe40000010000 */
[----:B------:R-:W-:-:S06]  /*1690*/  WARPGROUP.ARRIVE ;  /* 0x00000000000079c5 */ /* 0x000fcc0000000000 */
[----:B------:R-:W-:Y:S01]  /*16a0*/  IGMMA.64x128x32.S8.S8 R88, gdesc[UR8], R88, gsb0 ;  /* 0x03600000085879f1 */ /* 0x000fe20008041058 */
[----:B------:R-:W-:Y:S01]  /*16b0*/  UIADD3 UR8, UR5, 0x402, URZ ;  /* 0x0000040205087890 */ /* 0x000fe2000fffe03f */
[----:B------:R-:W-:Y:S01]  /*16c0*/  UMOV UR9, 0x40000040 ;  /* 0x4000004000097882 */ /* 0x000fe20000000000 */
[----:B------:R-:W-:Y:S02]  /*16d0*/  WARPGROUP.DEPBAR.LE gsb0, 0x0 ;  /* 0x00008000000079c5 */ /* 0x000fe40000010000 */
[----:B------:R-:W-:-:S06]  /*16e0*/  WARPGROUP.ARRIVE ;  /* 0x00000000000079c5 */ /* 0x000fcc0000000000 */
[----:B------:R-:W-:Y:S01]  /*16f0*/  IGMMA.64x128x32.S8.S8 R24, gdesc[UR8], R24, gsb0 ;  /* 0x03600000081879f1 */ /* 0x000fe20008041018 */
        /* <DEDUP_REMOVED lines=23> */
[----:B------:R-:W-:Y:S03]  /*1870*/  IGMMA.64x128x32.S8.S8 R24, gdesc[UR8], R24, gsb0 ;  /* 0x03600000081879f1 */ /* 0x000fe60008041018 */
[----:B------:R-:W-:Y:S02]  /*1880*/  WARPGROUP.DEPBAR.LE gsb0, 0x0 ;  /* 0x00008000000079c5 */ /* 0x000fe40000010000 */
[----:B------:R-:W-:Y:S05]  /*1890*/  @!P1 BRA `(.L_x_22) ;  /* 0x0000000400749947 */ /* 0x000fea0003800000 */
[----:B------:R-:W-:Y:S02]  /*18a0*/  UIADD3 UR5, UR39, 0x1, URZ ;  /* 0x0000000127057890 */ /* 0x000fe4000fffe03f */
[----:B------:R-:W-:Y:S02]  /*18b0*/  IMAD.U32 R3, RZ, RZ, UR39 ;  /* 0x00000027ff037e24 */ /* 0x000fe4000f8e00ff */
[----:B------:R-:W-:-:S04]  /*18c0*/  UISETP.NE.AND UP0, UPT, UR5, 0x4, UPT ;  /* 0x000000040500788c */ /* 0x000fc8000bf05270 */
[----:B------:R-:W-:Y:S02]  /*18d0*/  USEL UR6, URZ, 0x1, UP0 ;  /* 0x000000013f067887 */ /* 0x000fe40008000000 */
[----:B------:R-:W-:Y:S02]  /*18e0*/  USEL UR5, UR5, URZ, UP0 ;  /* 0x0000003f05057287 */ /* 0x000fe40008000000 */
[----:B------:R-:W-:-:S06]  /*18f0*/  ULOP3.LUT UR6, UR38, UR6, URZ, 0x3c, !UPT ;  /* 0x0000000626067292 */ /* 0x000fcc000f8e3c3f */
[----:B------:R-:W-:-:S07]  /*1900*/  IMAD.U32 R7, RZ, RZ, UR6 ;  /* 0x00000006ff077e24 */ /* 0x000fce000f8e00ff */
.L_x_29:
[----:B------:R-:W-:Y:S05]  /*1910*/  @!P0 BRA `(.L_x_23) ;  /* 0x0000000000048947 */ /* 0x000fea0003800000 */
[----:B------:R-:W-:Y:S01]  /*1920*/  BPT.TRAP 0x1 ;  /* 0x000000040000795c */ /* 0x000fe20000300000 */
.L_x_23:
[----:B------:R-:W2:Y:S01]  /*1930*/  S2UR UR7, SR_CgaCtaId ;  /* 0x00000000000779c3 */ /* 0x000ea20000008800 */
[----:B------:R-:W-:Y:S01]  /*1940*/  UMOV UR6, 0x400 ;  /* 0x0000040000067882 */ /* 0x000fe20000000000 */
[----:B01----:R-:W-:Y:S01]  /*1950*/  IMAD.U32 R5, RZ, RZ, UR5 ;  /* 0x00000005ff057e24 */ /* 0x003fe2000f8e00ff */
[----:B------:R-:W-:Y:S01]  /*1960*/  SHF.L.U32 R4, R7, 0x1f, RZ ;  /* 0x0000001f07047819 */ /* 0x000fe200000006ff */
[----:B--2---:R-:W-:-:S06]  /*1970*/  ULEA UR6, UR7, UR6, 0x18 ;  /* 0x0000000607067291 */ /* 0x004fcc000f8ec03f */
[----:B------:R-:W-:-:S04]  /*1980*/  IMAD.U32 R6, RZ, RZ, UR6 ;  /* 0x00000006ff067e24 */ /* 0x000fc8000f8e00ff */
[----:B------:R-:W-:-:S04]  /*1990*/  IMAD R5, R5, 0x8, R6 ;  /* 0x0000000805057824 */ /* 0x000fc800078e0206 */
[----:B------:R0:W1:Y:S01]  /*19a0*/  SYNCS.PHASECHK.TRANS64.TRYWAIT P1, [R5+URZ], R4 ;  /* 0x00000004050075a7 */ /* 0x000062000802017f */
[----:B------:R-:W-:Y:S05]  /*19b0*/  @!P0 BRA `(.L_x_24) ;  /* 0x0000000000048947 */ /* 0x000fea0003800000 */
[----:B------:R-:W-:Y:S01]  /*19c0*/  BPT.TRAP 0x1 ;  /* 0x000000040000795c */ /* 0x000fe20000300000 */
.L_x_24:
[----:B-1----:R-:W-:Y:S05]  /*19d0*/  @P1 BRA `(.L_x_25) ;  /* 0x0000000000081947 */ /* 0x002fea0003800000 */
[----:B------:R-:W1:Y:S02]  /*19e0*/  SYNCS.PHASECHK.TRANS64.TRYWAIT P1, [R5+URZ], R4 ;  /* 0x00000004050075a7 */ /* 0x000e64000802017f */
[----:B-1----:R-:W-:Y:S05]  /*19f0*/  @!P1 BRA `(.L_x_26) ;  /* 0x00000088003c9947 */ /* 0x002fea0003800000 */
.L_x_25:
[----:B------:R-:W-:Y:S01]  /*1a00*/  ULEA UR6, UR5, UR41, 0xb ;  /* 0x0000002905067291 */ /* 0x000fe2000f8e583f */
[----:B------:R-:W-:Y:S01]  /*1a10*/  WARPGROUP.ARRIVE ;  /* 0x00000000000079c5 */ /* 0x000fe20000000000 */
[----:B------:R-:W-:Y:S01]  /*1a20*/  ULEA UR7, UR5, UR4, 0xa ;  /* 0x0000000405077291 */ /* 0x000fe2000f8e503f */
[----:B------:R-:W-:Y:S01]  /*1a30*/  UMOV UR9, 0x40000040 ;  /* 0x4000004000097882 */ /* 0x000fe20000000000 */
[----:B------:R-:W-:-:S03]  /*1a40*/  UMOV UR11, 0x40000040 ;  /* 0x40000040000b7882 */ /* 0x000fc60000000000 */
[----:B------:R-:W-:Y:S02]  /*1a50*/  UMOV UR8, UR6 ;  /* 0x0000000600087c82 */ /* 0x000fe40008000000 */
[----:B------:R-:W-:Y:S02]  /*1a60*/  UMOV UR10, UR7 ;  /* 0x00000007000a7c82 */ /* 0x000fe40008000000 */
        /* <DEDUP_REMOVED lines=44> */
[----:B------:R-:W-:Y:S01]  /*1d30*/  BPT.TRAP 0x1 ;  /* 0x000000040000795c */ /* 0x000fe20000300000 */
.L_x_27:
[----:B------:R-:W-:-:S13]  /*1d40*/  ISETP.NE.AND P1, PT, R157, RZ, PT ;  /* 0x000000ff9d00720c */ /* 0x000fda0003f25270 */
[----:B01----:R-:W-:-:S04]  /*1d50*/  @P1 IMAD R4, R3, 0x8, R6 ;  /* 0x0000000803041824 */ /* 0x003fc800078e0206 */
[----:B------:R-:W-:-:S05]  /*1d60*/  @P1 VIADD R4, R4, 0x20 ;  /* 0x0000002004041836 */ /* 0x000fca0000000000 */
[----:B------:R-:W-:-:S04]  /*1d70*/  @P1 PRMT R4, R23, 0x654, R4 ;  /* 0x0000065417041816 */ /* 0x000fc80000000004 */
[----:B------:R0:W-:Y:S01]  /*1d80*/  @P1 SYNCS.ARRIVE.TRANS64.RED.A1T0 RZ, [R4+URZ], RZ ;  /* 0x000000ff04ff19a7 */ /* 0x0001e2000810043f */
[----:B------:R-:W-:-:S13]  /*1d90*/  ISETP.GT.U32.AND P1, PT, R19, 0x1, PT ;  /* 0x000000011300780c */ /* 0x000fda0003f24070 */
[----:B0-----:R-:W-:Y:S05]  /*1da0*/  @P1 BRA `(.L_x_28) ;  /* 0x0000000000041947 */ /* 0x001fea0003800000 */
[----:B------:R-:W-:Y:S01]  /*1db0*/  BPT.TRAP 0x1 ;  /* 0x000000040000795c */ /* 0x000fe20000300000 */
.L_x_28:
[----:B------:R-:W-:Y:S01]  /*1dc0*/  UIADD3 UR5, UR5, 0x1, URZ ;  /* 0x0000000105057890 */ /* 0x000fe2000fffe03f */
[C---:B------:R-:W-:Y:S01]  /*1dd0*/  ISETP.GT.AND P2, PT, R0.reuse, 0x1, PT ;  /* 0x000000010000780c */ /* 0x040fe20003f44270 */
[----:B------:R-:W-:Y:S02]  /*1de0*/  VIADD R3, R3, 0x1 ;  /* 0x0000000103037836 */ /* 0x000fe40000000000 */
[----:B------:R-:W-:Y:S01]  /*1df0*/  UISETP.NE.AND UP0, UPT, UR5, 0x4, UPT ;  /* 0x000000040500788c */ /* 0x000fe2000bf05270 */
[----:B------:R-:W-:Y:S02]  /*1e00*/  VIADD R0, R0, 0xffffffff ;  /* 0xffffffff00007836 */ /* 0x000fe40000000000 */
[C---:B------:R-:W-:Y:S01]  /*1e10*/  ISETP.NE.AND P1, PT, R3.reuse, 0x4, PT ;  /* 0x000000040300780c */ /* 0x040fe20003f25270 */
[----:B------:R-:W-:Y:S02]  /*1e20*/  USEL UR6, URZ, 0x1, UP0 ;  /* 0x000000013f067887 */ /* 0x000fe40008000000 */
[----:B------:R-:W-:Y:S01]  /*1e30*/  USEL UR5, UR5, URZ, UP0 ;  /* 0x0000003f05057287 */ /* 0x000fe20008000000 */
[----:B------:R-:W-:-:S03]  /*1e40*/  SEL R3, R3, RZ, P1 ;  /* 0x000000ff03037207 */ /* 0x000fc60000800000 */
[----:B------:R-:W-:Y:S01]  /*1e50*/  LOP3.LUT R7, R7, UR6, RZ, 0x3c, !PT ;  /* 0x0000000607077c12 */ /* 0x000fe2000f8e3cff */
[----:B------:R-:W-:Y:S07]  /*1e60*/  @P2 BRA `(.L_x_29) ;  /* 0xfffffff800a82947 */ /* 0x000fee000383ffff */
.L_x_22:
[----:B------:R-:W2:Y:S02]  /*1e70*/  LDC R0, c[0x0][0x28c] ;  /* 0x0000a300ff007b82 */ /* 0x000ea40000000800 */
[----:B--2---:R-:W-:-:S13]  /*1e80*/  ISETP.GE.AND P1, PT, R0, 0x1, PT ;  /* 0x000000010000780c */ /* 0x004fda0003f26270 */
[----:B------:R-:W-:Y:S05]  /*1e90*/  @!P1 BRA `(.L_x_30) ;  /* 0x0000000000409947 */ /* 0x000fea0003800000 */
[----:B------:R-:W-:Y:S05]  /*1ea0*/  @!P0 BRA `(.L_x_31) ;  /* 0x0000000000048947 */ /* 0x000fea0003800000 */
[----:B------:R-:W-:Y:S01]  /*1eb0*/  BPT.TRAP 0x1 ;  /* 0x000000040000795c */ /* 0x000fe20000300000 */
.L_x_31:
[----:B------:R-:W-:Y:S01]  /*1ec0*/  ISETP.NE.AND P0, PT, R157, RZ, PT ;  /* 0x000000ff9d00720c */ /* 0x000fe20003f05270 */
[----:B------:R-:W-:-:S12]  /*1ed0*/  UISETP.LT.AND UP1, UPT, UR40, 0x1, UPT ;  /* 0x000000012800788c */ /* 0x000fd8000bf21270 */
[----:B------:R-:W-:-:S05]  /*1ee0*/  VOTEU.ANY UP0, P0 ;  /* 0x00000000003f7886 */ /* 0x000fca0000000100 */
[----:B------:R-:W-:-:S04]  /*1ef0*/  @UP0 USEL UR4, UR40, 0x1, UP1 ;  /* 0x0000000128040887 */ /* 0x000fc80008800000 */
[----:B------:R-:W-:-:S06]  /*1f00*/  @UP0 UIADD3 UR4, UR39, UR40, -UR4 ;  /* 0x0000002827040290 */ /* 0x000fcc000fffe804 */
[----:B------:R-:W-:-:S04]  /*1f10*/  IMAD.U32 R0, RZ, RZ, UR4 ;  /* 0x00000004ff007e24 */ /* 0x000fc8000f8e00ff */
[----:B------:R-:W-:-:S05]  /*1f20*/  @P0 IMAD.SHL.U32 R0, R0, 0x8, RZ ;  /* 0x0000000800000824 */ /* 0x000fca00078e00ff */
[----:B------:R-:W-:-:S04]  /*1f30*/  @P0 LOP3.LUT R0, R0, 0x18, RZ, 0xc0, !PT ;  /* 0x0000001800000812 */ /* 0x000fc800078ec0ff */
[----:B------:R-:W-:-:S04]  /*1f40*/  @P0 IADD3 R0, R6, 0x20, R0 ;  /* 0x0000002006000810 */ /* 0x000fc80007ffe000 */
[----:B------:R-:W-:-:S04]  /*1f50*/  @P0 PRMT R0, R23, 0x654, R0 ;  /* 0x0000065417000816 */ /* 0x000fc80000000000 */
[----:B------:R2:W-:Y:S01]  /*1f60*/  @P0 SYNCS.ARRIVE.TRANS64.RED.A1T0 RZ, [R0+URZ], RZ ;  /* 0x000000ff00ff09a7 */ /* 0x0005e2000810043f */
[----:B------:R-:W-:-:S13]  /*1f70*/  ISETP.GT.U32.AND P0, PT, R19, 0x1, PT ;  /* 0x000000011300780c */ /* 0x000fda0003f04070 */
[----:B--2---:R-:W-:Y:S05]  /*1f80*/  @P0 BRA `(.L_x_30) ;  /* 0x0000000000040947 */ /* 0x004fea0003800000 */
[----:B------:R-:W-:Y:S01]  /*1f90*/  BPT.TRAP 0x1 ;  /* 0x000000040000795c */ /* 0x000fe20000300000 */
.L_x_30:
[----:B------:R-:W2:Y:S01]  /*1fa0*/  LDC R6, c[0x0][0x288] ;  /* 0x0000a200ff067b82 */ /* 0x000ea20000000800 */
[--C-:B------:R-:W-:Y:S01]  /*1fb0*/  SHF.R.U32.HI R0, RZ, 0x2, R18.reuse ;  /* 0x00000002ff007819 */ /* 0x100fe20000011612 */
[----:B------:R-:W-:Y:S01]  /*1fc0*/  UIADD3 UR39, UR40, UR39, URZ ;  /* 0x0000002728277290 */ /* 0x000fe2000fffe03f */
[----:B01----:R-:W-:Y:S01]  /*1fd0*/  SHF.R.U32.HI R5, RZ, 0x7, R18 ;  /* 0x00000007ff057819 */ /* 0x003fe20000011612 */
[----:B------:R-:W-:Y:S01]  /*1fe0*/  IMAD.SHL.U32 R9, R152, 0x80, RZ ;  /* 0x0000008098097824 */ /* 0x000fe200078e00ff */
[----:B------:R-:W-:Y:S01]  /*1ff0*/  LOP3.LUT R3, R0, 0x7, RZ, 0xc0, !PT ;  /* 0x0000000700037812 */ /* 0x000fe200078ec0ff */
[----:B------:R-:W-:Y:S01]  /*2000*/  USHF.R.U32.HI UR4, URZ, 0x2, UR39 ;  /* 0x000000023f047899 */ /* 0x000fe20008011627 */
[C---:B------:R-:W-:Y:S01]  /*2010*/  LOP3.LUT R4, R18.reuse, 0x60, RZ, 0xc0, !PT ;  /* 0x0000006012047812 */ /* 0x040fe200078ec0ff */
[----:B------:R-:W-:Y:S01]  /*2020*/  IMAD.SHL.U32 R20, R18, 0x2, RZ ;  /* 0x0000000212147824 */ /* 0x000fe200078e00ff */
[----:B------:R-:W-:Y:S01]  /*2030*/  LOP3.LUT R0, R5, 0x1, RZ, 0xc0, !PT ;  /* 0x0000000105007812 */ /* 0x000fe200078ec0ff */
[----:B------:R-:W-:Y:S01]  /*2040*/  ULOP3.LUT UR4, UR4, 0x1, URZ, 0xc0, !UPT ;  /* 0x0000000104047892 */ /* 0x000fe2000f8ec03f */
[----:B------:R-:W-:Y:S01]  /*2050*/  SHF.R.U32.HI R8, RZ, 0x1, R4 ;  /* 0x00000001ff087819 */ /* 0x000fe20000011604 */
[----:B------:R-:W-:Y:S01]  /*2060*/  ULDC UR8, c[0x0][0x284] ;  /* 0x0000a10000087ab9 */ /* 0x000fe20000000800 */
[----:B------:R-:W-:Y:S01]  /*2070*/  UISETP.GT.U32.AND UP1, UPT, UR39, 0x3, UPT ;  /* 0x000000032700788c */ /* 0x000fe2000bf24070 */
[----:B------:R-:W-:Y:S01]  /*2080*/  IMAD.SHL.U32 R4, R0, 0x40, RZ ;  /* 0x0000004000047824 */ /* 0x000fe200078e00ff */
[--C-:B------:R-:W-:Y:S01]  /*2090*/  IADD3 R5, RZ, -R8, -R3.reuse ;  /* 0x80000008ff057210 */ /* 0x100fe20007ffe803 */
[----:B------:R-:W-:Y:S01]  /*20a0*/  UISETP.NE.U32.AND UP0, UPT, UR4, 0x1, UPT ;  /* 0x000000010400788c */ /* 0x000fe2000bf05070 */
[----:B------:R-:W-:Y:S01]  /*20b0*/  SHF.R.S32.HI R152, RZ, 0x1f, R22 ;  /* 0x0000001fff987819 */ /* 0x000fe20000011416 */
[----:B------:R-:W-:Y:S01]  /*20c0*/  ULDC.64 UR6, c[0x0][0x5d0] ;  /* 0x0001740000067ab9 */ /* 0x000fe20000000a00 */
[----:B------:R-:W-:Y:S01]  /*20d0*/  LOP3.LUT R165, R4, 0x40, R3, 0xe2, !PT ;  /* 0x0000004004a57812 */ /* 0x000fe200078ee203 */
[----:B------:R-:W-:Y:S01]  /*20e0*/  UISETP.LT.U32.AND UP1, UPT, UR40, 0x4, UP1 ;  /* 0x000000042800788c */ /* 0x000fe20008f21070 */
[----:B------:R-:W-:Y:S01]  /*20f0*/  LOP3.LUT R3, R18, 0x3, RZ, 0xc0, !PT ;  /* 0x0000000312037812 */ /* 0x000fe200078ec0ff */
[----:B------:R-:W-:Y:S01]  /*2100*/  UISETP.GT.U32.AND UP0, UPT, UR40, 0x3, !UP0 ;  /* 0x000000032800788c */ /* 0x000fe2000c704070 */
[C---:B------:R-:W-:Y:S01]  /*2110*/  LOP3.LUT R20, R9.reuse, 0x6, R20, 0xf8, !PT ;  /* 0x0000000609147812 */ /* 0x040fe200078ef814 */
[----:B------:R-:W-:Y:S01]  /*2120*/  IMAD R7, R152, UR6, RZ ;  /* 0x0000000698077c24 */ /* 0x000fe2000f8e02ff */
[----:B--2---:R-:W-:Y:S01]  /*2130*/  ISETP.GE.AND P0, PT, R9, R6, PT ;  /* 0x000000060900720c */ /* 0x004fe20003f06270 */
[----:B------:R-:W-:Y:S01]  /*2140*/  IMAD R164, R3, -0x2, R6 ;  /* 0xfffffffe03a47824 */ /* 0x000fe200078e0206 */
[----:B------:R-:W-:Y:S01]  /*2150*/  SHF.R.S32.HI R21, RZ, 0x1f, R20 ;  /* 0x0000001fff157819 */ /* 0x000fe20000011414 */
[C---:B------:R-:W-:Y:S01]  /*2160*/  IMAD.SHL.U32 R3, R153.reuse, 0x100, RZ ;  /* 0x0000010099037824 */ /* 0x040fe200078e00ff */
[----:B------:R-:W-:Y:S01]  /*2170*/  USEL UR5, URZ, 0x1, !UP1 ;  /* 0x000000013f057887 */ /* 0x000fe2000c800000 */
[----:B------:R-:W-:Y:S01]  /*2180*/  IMAD R0, R0, -0x40, R5 ;  /* 0xffffffc000007824 */ /* 0x000fe200078e0205 */
[----:B------:R-:W-:Y:S01]  /*2190*/  USEL UR4, URZ, 0x1, !UP0 ;  /* 0x000000013f047887 */ /* 0x000fe2000c000000 */
[----:B------:R-:W-:Y:S01]  /*21a0*/  IMAD.WIDE R4, R153, 0x100, RZ ;  /* 0x0000010099047825 */ /* 0x000fe200078e02ff */
[C---:B------:R-:W-:Y:S01]  /*21b0*/  ISETP.GE.OR P0, PT, R3.reuse, UR8, P0 ;  /* 0x0000000803007c0c */ /* 0x040fe20008706670 */
[----:B------:R-:W-:Y:S01]  /*21c0*/  ULOP3.LUT UR39, UR39, 0x3, URZ, 0xc0, !UPT ;  /* 0x0000000327277892 */ /* 0x000fe2000f8ec03f */
[----:B------:R-:W-:Y:S01]  /*21d0*/  IADD3 R3, -R3, UR8, R0 ;  /* 0x0000000803037c10 */ /* 0x000fe2000fffe100 */
[C---:B------:R-:W-:Y:S01]  /*21e0*/  IMAD R11, R22.reuse, UR7, R7 ;  /* 0x00000007160b7c24 */ /* 0x040fe2000f8e0207 */
[----:B------:R-:W-:Y:S01]  /*21f0*/  ULOP3.LUT UR38, UR4, UR38, UR5, 0x96, !UPT ;  /* 0x0000002604267292 */ /* 0x000fe2000f8e9605 */
[----:B------:R-:W-:Y:S01]  /*2200*/  IMAD.WIDE.U32 R6, R22, UR6, R20 ;  /* 0x0000000616067c25 */ /* 0x000fe2000f8e0014 */
[----:B------:R-:W-:-:S03]  /*2210*/  LOP3.LUT R165, R4, R165, R8, 0xfe, !PT ;  /* 0x000000a504a57212 */ /* 0x000fc600078efe08 */
[----:B------:R-:W-:Y:S02]  /*2220*/  IMAD.IADD R7, R7, 0x1, R11 ;  /* 0x0000000107077824 */ /* 0x000fe400078e020b */
[----:B------:R-:W-:Y:S02]  /*2230*/  IMAD.IADD R164, R164, 0x1, -R9 ;  /* 0x00000001a4a47824 */ /* 0x000fe400078e0a09 */
[----:B------:R-:W-:Y:S01]  /*2240*/  IMAD.MOV.U32 R0, RZ, RZ, -0x1 ;  /* 0xffffffffff007424 */ /* 0x000fe200078e00ff */
[----:B------:R-:W-:Y:S06]  /*2250*/  @P0 BRA `(.L_x_32) ;  /* 0x0000006000f40947 */ /* 0x000fec0003800000 */
[----:B------:R-:W0:Y:S01]  /*2260*/  LDC.64 R14, c[0x0][0x5c8] ;  /* 0x00017200ff0e7b82 */ /* 0x000e220000000a00 */
[----:B------:R-:W-:Y:S01]  /*2270*/  ULDC.64 UR4, c[0x0][0x5c0] ;  /* 0x0001700000047ab9 */ /* 0x000fe20000000a00 */
[----:B------:R-:W-:Y:S01]  /*2280*/  BSSY B0, `(.L_x_32) ;  /* 0x000063a000007945 */ /* 0x000fe20003800000 */
[-C--:B0-----:R-:W-:Y:S01]  /*2290*/  IMAD R8, R5, R14.reuse, RZ ;  /* 0x0000000e05087224 */ /* 0x081fe200078e02ff */
[----:B------:R-:W-:Y:S01]  /*22a0*/  SHF.L.U64.HI R11, R14, 0x3, R15 ;  /* 0x000000030e0b7819 */ /* 0x000fe2000001020f */
[----:B------:R-:W-:-:S04]  /*22b0*/  IMAD.WIDE.U32 R6, R165, R14, R6 ;  /* 0x0000000ea5067225 */ /* 0x000fc800078e0006 */
[----:B------:R-:W-:Y:S01]  /*22c0*/  IMAD R9, R165, R15, R8 ;  /* 0x0000000fa5097224 */ /* 0x000fe200078e0208 */
[----:B------:R-:W-:-:S03]  /*22d0*/  IADD3 R158, P0, R6, UR4, RZ ;  /* 0x00000004069e7c10 */ /* 0x000fc6000ff1e0ff */
[----:B------:R-:W-:Y:S01]  /*22e0*/  IMAD.IADD R7, R7, 0x1, R9 ;  /* 0x0000000107077824 */ /* 0x000fe200078e0209 */
[C---:B------:R-:W-:Y:S01]  /*22f0*/  LEA R6, P2, R14.reuse, R158, 0x7 ;  /* 0x0000009e0e067211 */ /* 0x040fe200078438ff */
[----:B------:R-:W-:-:S03]  /*2300*/  IMAD.SHL.U32 R9, R14, 0x8, RZ ;  /* 0x000000080e097824 */ /* 0x000fc600078e00ff */
[----:B------:R-:W-:Y:S02]  /*2310*/  IADD3.X R159, R7, UR5, RZ, P0, !PT ;  /* 0x00000005079f7c10 */ /* 0x000fe400087fe4ff */
[----:B-----5:R-:W-:Y:S02]  /*2320*/  ISETP.NE.AND P0, PT, R155, RZ, PT ;  /* 0x000000ff9b00720c */ /* 0x020fe40003f05270 */
[----:B------:R-:W-:Y:S02]  /*2330*/  LEA.HI.X R7, R14, R159, R15, 0x7, P2 ;  /* 0x0000009f0e077211 */ /* 0x000fe400010f3c0f */
[C---:B------:R-:W-:Y:S02]  /*2340*/  IADD3 R12, P1, R9.reuse, R158, RZ ;  /* 0x0000009e090c7210 */ /* 0x040fe40007f3e0ff */
[----:B------:R-:W-:-:S03]  /*2350*/  IADD3 R8, P2, R9, R6, RZ ;  /* 0x0000000609087210 */ /* 0x000fc60007f5e0ff */
[C---:B------:R-:W-:Y:S02]  /*2360*/  IMAD.X R13, R11.reuse, 0x1, R159, P1 ;  /* 0x000000010b0d7824 */ /* 0x040fe400008e069f */
[----:B------:R-:W-:Y:S02]  /*2370*/  IMAD.X R9, R11, 0x1, R7, P2 ;  /* 0x000000010b097824 */ /* 0x000fe400010e0607 */
[----:B------:R-:W-:Y:S06]  /*2380*/  @!P0 BRA `(.L_x_33) ;  /* 0x0000004800948947 */ /* 0x000fec0003800000 */
[----:B------:R-:W0:Y:S01]  /*2390*/  LDC.64 R14, c[0x0][0x5b0] ;  /* 0x00016c00ff0e7b82 */ /* 0x000e220000000a00 */
[----:B------:R-:W-:Y:S01]  /*23a0*/  ULDC.64 UR4, c[0x0][0x5b8] ;  /* 0x00016e0000047ab9 */ /* 0x000fe20000000a00 */
[----:B------:R-:W-:Y:S01]  /*23b0*/  ISETP.GE.AND P1, PT, R3, 0x1, PT ;  /* 0x000000010300780c */ /* 0x000fe20003f26270 */
[----:B------:R-:W-:Y:S01]  /*23c0*/  IMAD R153, R152, UR4, RZ ;  /* 0x0000000498997c24 */ /* 0x000fe2000f8e02ff */
[----:B------:R-:W-:Y:S01]  /*23d0*/  BSSY B1, `(.L_x_34) ;  /* 0x000000e000017945 */ /* 0x000fe20003800000 */
[----:B------:R-:W-:Y:S01]  /*23e0*/  IMAD.WIDE.U32 R20, R22, UR4, R20 ;  /* 0x0000000416147c25 */ /* 0x000fe2000f8e0014 */
[----:B------:R-:W-:Y:S02]  /*23f0*/  ISETP.LT.OR P2, PT, R164, 0x1, !P1 ;  /* 0x00000001a400780c */ /* 0x000fe40004f41670 */
[----:B------:R-:W1:Y:S01]  /*2400*/  LDC.64 R10, c[0x0][0x5a8] ;  /* 0x00016a00ff0a7b82 */ /* 0x000e620000000a00 */
[----:B------:R-:W-:Y:S02]  /*2410*/  IMAD R153, R22, UR5, R153 ;  /* 0x0000000516997c24 */ /* 0x000fe4000f8e0299 */
[----:B------:R-:W-:-:S02]  /*2420*/  IMAD.MOV.U32 R152, RZ, RZ, R20 ;  /* 0x000000ffff987224 */ /* 0x000fc400078e0014 */
[----:B------:R-:W-:Y:S02]  /*2430*/  IMAD.IADD R153, R21, 0x1, R153 ;  /* 0x0000000115997824 */ /* 0x000fe400078e0299 */
[-C--:B0-----:R-:W-:Y:S02]  /*2440*/  IMAD R22, R5, R14.reuse, RZ ;  /* 0x0000000e05167224 */ /* 0x081fe400078e02ff */
[----:B------:R-:W-:-:S04]  /*2450*/  IMAD.WIDE.U32 R160, R165, R14, R152 ;  /* 0x0000000ea5a07225 */ /* 0x000fc800078e0098 */
[----:B------:R-:W-:Y:S01]  /*2460*/  IMAD R173, R165, R15, R22 ;  /* 0x0000000fa5ad7224 */ /* 0x000fe200078e0216 */
[----:B-1----:R-:W-:-:S04]  /*2470*/  IADD3 R162, P0, R160, R10, RZ ;  /* 0x0000000aa0a27210 */ /* 0x002fc80007f1e0ff */
[----:B------:R-:W-:Y:S01]  /*2480*/  IADD3.X R163, R11, R161, R173, P0, !PT ;  /* 0x000000a10ba37210 */ /* 0x000fe200007fe4ad */
[----:B------:R-:W-:Y:S08]  /*2490*/  @P2 BRA `(.L_x_35) ;  /* 0x0000000000042947 */ /* 0x000ff00003800000 */
[----:B------:R0:W5:Y:S02]  /*24a0*/  LDG.E.U8 R156, desc[UR36][R162.64] ;  /* 0x00000024a29c7981 */ /* 0x000164000c1e1100 */
.L_x_35:
[----:B------:R-:W-:Y:S05]  /*24b0*/  BSYNC B1 ;  /* 0x0000000000017941 */ /* 0x000fea0003800000 */
.L_x_34:
[----:B-----5:R-:W-:Y:S01]  /*24c0*/  LOP3.LUT R22, R156, 0xffff, RZ, 0xc0, !PT ;  /* 0x0000ffff9c167812 */ /* 0x020fe200078ec0ff */
[C---:B------:R-:W-:Y:S01]  /*24d0*/  IMAD.SHL.U32 R160, R14.reuse, 0x8, RZ ;  /* 0x000000080ea07824 */ /* 0x040fe200078e00ff */
[----:B------:R-:W-:Y:S01]  /*24e0*/  SHF.L.U64.HI R161, R14, 0x3, R15 ;  /* 0x000000030ea17819 */ /* 0x000fe2000001020f */
[----:B------:R-:W-:Y:S01]  /*24f0*/  BSSY B1, `(.L_x_36) ;  /* 0x000000e000017945 */ /* 0x000fe20003800000 */
[----:B------:R-:W-:Y:S02]  /*2500*/  PRMT R22, R22, 0x8880, RZ ;  /* 0x0000888016167816 */ /* 0x000fe400000000ff */
[----:B------:R-:W-:Y:S01]  /*2510*/  ISETP.GE.AND P0, PT, R3, 0x9, PT ;  /* 0x000000090300780c */ /* 0x000fe20003f06270 */
[----:B------:R-:W-:-:S04]  /*2520*/  IMAD.WIDE.U32 R168, R165, R14, R160 ;  /* 0x0000000ea5a87225 */ /* 0x000fc800078e00a0 */
[----:B------:R-:W-:-:S04]  /*2530*/  IMAD R167, R22, R155, RZ ;  /* 0x0000009b16a77224 */ /* 0x000fc800078e02ff */
[----:B------:R-:W-:Y:S01]  /*2540*/  @!P2 IMAD R171, R88, R154, R167 ;  /* 0x0000009a58aba224 */ /* 0x000fe200078e02a7 */
[----:B------:R-:W-:Y:S01]  /*2550*/  IADD3 R88, P3, P4, R20, R10, R168 ;  /* 0x0000000a14587210 */ /* 0x000fe20007c7e0a8 */
[----:B------:R-:W-:-:S03]  /*2560*/  IMAD.IADD R168, R173, 0x1, R169 ;  /* 0x00000001ada87824 */ /* 0x000fc600078e02a9 */
[----:B------:R1:W-:Y:S01]  /*2570*/  @!P2 STG.E.U8 desc[UR36][R158.64], R171 ;  /* 0x000000ab9e00a986 */ /* 0x0003e2000c101124 */
[----:B------:R-:W-:-:S13]  /*2580*/  ISETP.LT.OR P2, PT, R164, 0x2, !P1 ;  /* 0x00000002a400780c */ /* 0x000fda0004f41670 */
[----:B-1----:R-:W-:Y:S05]  /*2590*/  @P2 BRA `(.L_x_37) ;  /* 0x00000000000c2947 */ /* 0x002fea0003800000 */
[----:B------:R-:W2:Y:S02]  /*25a0*/  LDG.E.U8 R156, desc[UR36][R162.64+0x1] ;  /* 0x00000124a29c7981 */ /* 0x000ea4000c1e1100 */
[----:B--2---:R-:W-:-:S05]  /*25b0*/  PRMT R22, R156, 0x8880, RZ ;  /* 0x000088809c167816 */ /* 0x004fca00000000ff */
[----:B------:R-:W-:-:S07]  /*25c0*/  IMAD R167, R22, R155, RZ ;  /* 0x0000009b16a77224 */ /* 0x000fce00078e02ff */
.L_x_37:
[----:B------:R-:W-:Y:S05]  /*25d0*/  BSYNC B1 ;  /* 0x0000000000017941 */ /* 0x000fea0003800000 */
.L_x_36:
[----:B------:R-:W-:Y:S01]  /*25e0*/  @!P2 IMAD R169, R89, R154, R167 ;  /* 0x0000009a59a9a224 */ /* 0x000fe200078e02a7 */
[----:B------:R-:W-:Y:S01]  /*25f0*/  IADD3.X R89, R153, R11, R168, P3, P4 ;  /* 0x0000000b99597210 */ /* 0x000fe20001fe84a8 */
[----:B------:R-:W-:Y:S01]  /*2600*/  BSSY B1, `(.L_x_38) ;  /* 0x0000009000017945 */ /* 0x000fe20003800000 */
[C---:B------:R-:W-:Y:S02]  /*2610*/  ISETP.LT.OR P3, PT, R164.reuse, 0x1, !P0 ;  /* 0x00000001a400780c */ /* 0x040fe40004761670 */
[----:B------:R1:W-:Y:S01]  /*2620*/  @!P2 STG.E.U8 desc[UR36][R158.64+0x1], R169 ;  /* 0x000001a99e00a986 */ /* 0x0003e2000c101124 */
[C---:B------:R-:W-:Y:S02]  /*2630*/  ISETP.LT.OR P2, PT, R164.reuse, 0x2, !P0 ;  /* 0x00000002a400780c */ /* 0x040fe40004741670 */
[----:B------:R-:W-:-:S08]  /*2640*/  ISETP.LT.OR P4, PT, R164, 0x9, !P1 ;  /* 0x00000009a400780c */ /* 0x000fd00004f81670 */
[----:B------:R-:W-:Y:S05]  /*2650*/  @P3 BRA `(.L_x_39) ;  /* 0x00000000000c3947 */ /* 0x000fea0003800000 */
[----:B------:R-:W2:Y:S02]  /*2660*/  LDG.E.U8 R156, desc[UR36][R88.64] ;  /* 0x00000024589c7981 */ /* 0x000ea4000c1e1100 */
[----:B--2---:R-:W-:-:S05]  /*2670*/  PRMT R22, R156, 0x8880, RZ ;  /* 0x000088809c167816 */ /* 0x004fca00000000ff */
[----:B------:R-:W-:-:S07]  /*2680*/  IMAD R167, R22, R155, RZ ;  /* 0x0000009b16a77224 */ /* 0x000fce00078e02ff */
.L_x_39:
[----:B------:R-:W-:Y:S05]  /*2690*/  BSYNC B1 ;  /* 0x0000000000017941 */ /* 0x000fea0003800000 */
.L_x_38:
[----:B-1----:R-:W-:Y:S01]  /*26a0*/  @!P3 IMAD R169, R90, R154, R167 ;  /* 0x0000009a5aa9b224 */ /* 0x002fe200078e02a7 */
[----:B------:R-:W-:Y:S04]  /*26b0*/  BSSY B1, `(.L_x_40) ;  /* 0x0000006000017945 */ /* 0x000fe80003800000 */
[----:B------:R1:W-:Y:S01]  /*26c0*/  @!P3 STG.E.U8 desc[UR36][R12.64], R169 ;  /* 0x000000a90c00b986 */ /* 0x0003e2000c101124 */
[----:B------:R-:W-:Y:S05]  /*26d0*/  @P2 BRA `(.L_x_41) ;  /* 0x00000000000c2947 */ /* 0x000fea0003800000 */
[----:B------:R-:W2:Y:S02]  /*26e0*/  LDG.E.U8 R156, desc[UR36][R88.64+0x1] ;  /* 0x00000124589c7981 */ /* 0x000ea4000c1e1100 */
[----:B--2---:R-:W-:-:S05]  /*26f0*/  PRMT R22, R156, 0x8880, RZ ;  /* 0x000088809c167816 */ /* 0x004fca00000000ff */
[----:B------:R-:W-:-:S07]  /*2700*/  IMAD R167, R22, R155, RZ ;  /* 0x0000009b16a77224 */ /* 0x000fce00078e02ff */
.L_x_41:
[----:B------:R-:W-:Y:S05]  /*2710*/  BSYNC B1 ;  /* 0x0000000000017941 */ /* 0x000fea0003800000 */
.L_x_40:
[----:B------:R-:W-:Y:S01]  /*2720*/  @!P2 IMAD R91, R91, R154, R167 ;  /* 0x0000009a5b5ba224 */ /* 0x000fe200078e02a7 */
[----:B------:R-:W-:Y:S04]  /*2730*/  BSSY B1, `(.L_x_42) ;  /* 0x0000006000017945 */ /* 0x000fe80003800000 */
[----:B------:R2:W-:Y:S01]  /*2740*/  @!P2 STG.E.U8 desc[UR36][R12.64+0x1], R91 ;  /* 0x0000015b0c00a986 */ /* 0x0005e2000c101124 */
[----:B------:R-:W-:Y:S05]  /*2750*/  @P4 BRA `(.L_x_43) ;  /* 0x00000000000c4947 */ /* 0x000fea0003800000 */
[----:B------:R-:W3:Y:S02]  /*2760*/  LDG.E.U8 R156, desc[UR36][R162.64+0x8] ;  /* 0x00000824a29c7981 */ /* 0x000ee4000c1e1100 */
[----:B---3--:R-:W-:-:S05]  /*2770*/  PRMT R22, R156, 0x8880, RZ ;  /* 0x000088809c167816 */ /* 0x008fca00000000ff */
[----:B------:R-:W-:-:S07]  /*2780*/  IMAD R167, R22, R155, RZ ;  /* 0x0000009b16a77224 */ /* 0x000fce00078e02ff */
.L_x_43:
[----:B------:R-:W-:Y:S05]  /*2790*/  BSYNC B1 ;  /* 0x0000000000017941 */ /* 0x000fea0003800000 */
.L_x_42:
[----:B------:R-:W-:Y:S01]  /*27a0*/  ISETP.LT.OR P2, PT, R164, 0xa, !P1 ;  /* 0x0000000aa400780c */ /* 0x000fe20004f41670 */
[----:B--2---:R-:W-:Y:S01]  /*27b0*/  @!P4 IMAD R91, R92, R154, R167 ;  /* 0x0000009a5c5bc224 */ /* 0x004fe200078e02a7 */
[----:B------:R-:W-:Y:S01]  /*27c0*/  BSSY B1, `(.L_x_44) ;  /* 0x0000008000017945 */ /* 0x000fe20003800000 */
[----:B------:R-:W-:-:S03]  /*27d0*/  ISETP.LT.OR P3, PT, R164, 0x9, !P0 ;  /* 0x00000009a400780c */ /* 0x000fc60004761670 */
[----:B------:R2:W-:Y:S01]  /*27e0*/  @!P4 STG.E.U8 desc[UR36][R158.64+0x8], R91 ;  /* 0x0000085b9e00c986 */ /* 0x0005e2000c101124 */
[----:B------:R-:W-:-:S06]  /*27f0*/  ISETP.LT.OR P4, PT, R164, 0xa, !P0 ;  /* 0x0000000aa400780c */ /* 0x000fcc0004781670 */
[----:B------:R-:W-:Y:S07]  /*2800*/  @P2 BRA `(.L_x_45) ;  /* 0x00000000000c2947 */ /* 0x000fee0003800000 */
[----:B------:R-:W3:Y:S02]  /*2810*/  LDG.E.U8 R156, desc[UR36][R162.64+0x9] ;  /* 0x00000924a29c7981 */ /* 0x000ee4000c1e1100 */
[----:B---3--:R-:W-:-:S05]  /*2820*/  PRMT R22, R156, 0x8880, RZ ;  /* 0x000088809c167816 */ /* 0x008fca00000000ff */
[----:B------:R-:W-:-:S07]  /*2830*/  IMAD R167, R22, R155, RZ ;  /* 0x0000009b16a77224 */ /* 0x000fce00078e02ff */
.L_x_45:
[----:B------:R-:W-:Y:S05]  /*2840*/  BSYNC B1 ;  /* 0x0000000000017941 */ /* 0x000fea0003800000 */
.L_x_44:
[----:B------:R-:W-:Y:S01]  /*2850*/  @!P2 IMAD R93, R93, R154, R167 ;  /* 0x0000009a5d5da224 */ /* 0x000fe200078e02a7 */
[----:B------:R-:W-:Y:S04]  /*2860*/  BSSY B1, `(.L_x_46) ;  /* 0x0000006000017945 */ /* 0x000fe80003800000 */
[----:B------:R3:W-:Y:S01]  /*2870*/  @!P2 STG.E.U8 desc[UR36][R158.64+0x9], R93 ;  /* 0x0000095d9e00a986 */ /* 0x0007e2000c101124 */
[----:B------:R-:W-:Y:S05]  /*2880*/  @P3 BRA `(.L_x_47) ;  /* 0x00000000000c3947 */ /* 0x000fea0003800000 */
[----:B------:R-:W4:Y:S02]  /*2890*/  LDG.E.U8 R156, desc[UR36][R88.64+0x8] ;  /* 0x00000824589c7981 */ /* 0x000f24000c1e1100 */
[----:B----4-:R-:W-:-:S05]  /*28a0*/  PRMT R22, R156, 0x8880, RZ ;  /* 0x000088809c167816 */ /* 0x010fca00000000ff */
[----:B------:R-:W-:-:S07]  /*28b0*/  IMAD R167, R22, R155, RZ ;  /* 0x0000009b16a77224 */ /* 0x000fce00078e02ff */
.L_x_47:
[----:B------:R-:W-:Y:S05]  /*28c0*/  BSYNC B1 ;  /* 0x0000000000017941 */ /* 0x000fea0003800000 */
.L_x_46:
[----:B--2---:R-:W-:Y:S01]  /*28d0*/  @!P3 IMAD R91, R94, R154, R167 ;  /* 0x0000009a5e5bb224 */ /* 0x004fe200078e02a7 */
[----:B------:R-:W-:Y:S04]  /*28e0*/  BSSY B1, `(.L_x_48) ;  /* 0x0000006000017945 */ /* 0x000fe80003800000 */
[----:B------:R2:W-:Y:S01]  /*28f0*/  @!P3 STG.E.U8 desc[UR36][R12.64+0x8], R91 ;  /* 0x0000085b0c00b986 */ /* 0x0005e2000c101124 */
[----:B------:R-:W-:Y:S05]  /*2900*/  @P4 BRA `(.L_x_49) ;  /* 0x00000000000c4947 */ /* 0x000fea0003800000 */
[----:B------:R-:W4:Y:S02]  /*2910*/  LDG.E.U8 R156, desc[UR36][R88.64+0x9] ;  /* 0x00000924589c7981 */ /* 0x000f24000c1e1100 */
[----:B----4-:R-:W-:-:S05]  /*2920*/  PRMT R22, R156, 0x8880, RZ ;  /* 0x000088809c167816 */ /* 0x010fca00000000ff */
[----:B------:R-:W-:-:S07]  /*2930*/  IMAD R167, R22, R155, RZ ;  /* 0x0000009b16a77224 */ /* 0x000fce00078e02ff */
.L_x_49:
[----:B------:R-:W-:Y:S05]  /*2940*/  BSYNC B1 ;  /* 0x0000000000017941 */ /* 0x000fea0003800000 */
.L_x_48:
[C---:B------:R-:W-:Y:S01]  /*2950*/  ISETP.LT.OR P2, PT, R164.reuse, 0x11, !P1 ;  /* 0x00000011a400780c */ /* 0x040fe20004f41670 */
[----:B------:R-:W-:Y:S01]  /*2960*/  @!P4 IMAD R95, R95, R154, R167 ;  /* 0x0000009a5f5fc224 */ /* 0x000fe200078e02a7 */
[----:B------:R-:W-:Y:S01]  /*2970*/  BSSY B1, `(.L_x_50) ;  /* 0x0000008000017945 */ /* 0x000fe20003800000 */
[----:B------:R-:W-:-:S03]  /*2980*/  ISETP.LT.OR P3, PT, R164, 0x12, !P1 ;  /* 0x00000012a400780c */ /* 0x000fc60004f61670 */
[----:B------:R4:W-:Y:S01]  /*2990*/  @!P4 STG.E.U8 desc[UR36][R12.64+0x9], R95 ;  /* 0x0000095f0c00c986 */ /* 0x0009e2000c101124 */
[----:B------:R-:W-:-:S06]  /*29a0*/  ISETP.LT.OR P4, PT, R164, 0x11, !P0 ;  /* 0x00000011a400780c */ /* 0x000fcc0004781670 */
[----:B------:R-:W-:Y:S07]  /*29b0*/  @P2 BRA `(.L_x_51) ;  /* 0x00000000000c2947 */ /* 0x000fee0003800000 */
[----:B------:R-:W5:Y:S02]  /*29c0*/  LDG.E.U8 R156, desc[UR36][R162.64+0x10] ;  /* 0x00001024a29c7981 */ /* 0x000f64000c1e1100 */
[----:B-----5:R-:W-:-:S05]  /*29d0*/  PRMT R22, R156, 0x8880, RZ ;  /* 0x000088809c167816 */ /* 0x020fca00000000ff */
[----:B------:R-:W-:-:S07]  /*29e0*/  IMAD R167, R22, R155, RZ ;  /* 0x0000009b16a77224 */ /* 0x000fce00078e02ff */
.L_x_51:
[----:B------:R-:W-:Y:S05]  /*29f0*/  BSYNC B1 ;  /* 0x0000000000017941 */ /* 0x000fea0003800000 */
.L_x_50:
[----:B--2---:R-:W-:Y:S01]  /*2a00*/  @!P2 IMAD R91, R96, R154, R167 ;  /* 0x0000009a605ba224 */ /* 0x004fe200078e02a7 */
[----:B------:R-:W-:Y:S04]  /*2a10*/  BSSY B1, `(.L_x_52) ;  /* 0x0000006000017945 */ /* 0x000fe80003800000 */
[----:B------:R2:W-:Y:S01]  /*2a20*/  @!P2 STG.E.U8 desc[UR36][R158.64+0x10], R91 ;  /* 0x0000105b9e00a986 */ /* 0x0005e2000c101124 */
[----:B------:R-:W-:Y:S05]  /*2a30*/  @P3 BRA `(.L_x_53) ;  /* 0x00000000000c3947 */ /* 0x000fea0003800000 */
[----:B------:R-:W5:Y:S02]  /*2a40*/  LDG.E.U8 R156, desc[UR36][R162.64+0x11] ;  /* 0x00001124a29c7981 */ /* 0x000f64000c1e1100 */
[----:B-----5:R-:W-:-:S05]  /*2a50*/  PRMT R22, R156, 0x8880, RZ ;  /* 0x000088809c167816 */ /* 0x020fca00000000ff */
[----:B------:R-:W-:-:S07]  /*2a60*/  IMAD R167, R22, R155, RZ ;  /* 0x0000009b16a77224 */ /* 0x000fce00078e02ff */
.L_x_53:
[----:B------:R-:W-:Y:S05]  /*2a70*/  BSYNC B1 ;  /* 0x0000000000017941 */ /* 0x000fea0003800000 */
.L_x_52:
[----:B------:R-:W-:Y:S01]  /*2a80*/  @!P3 IMAD R97, R97, R154, R167 ;  /* 0x0000009a6161b224 */ /* 0x000fe200078e02a7 */
[----:B------:R-:W-:Y:S04]  /*2a90*/  BSSY B1, `(.L_x_54) ;  /* 0x0000006000017945 */ /* 0x000fe80003800000 */
[----:B------:R0:W-:Y:S01]  /*2aa0*/  @!P3 STG.E.U8 desc[UR36][R158.64+0x11], R97 ;  /* 0x000011619e00b986 */ /* 0x0001e2000c101124 */
[----:B------:R-:W-:Y:S05]  /*2ab0*/  @P4 BRA `(.L_x_55) ;  /* 0x00000000000c4947 */ /* 0x000fea0003800000 */
[----:B------:R-:W5:Y:S02]  /*2ac0*/  LDG.E.U8 R156, desc[UR36][R88.64+0x10] ;  /* 0x00001024589c7981 */ /* 0x000f64000c1e1100 */
[----:B-----5:R-:W-:-:S05]  /*2ad0*/  PRMT R22, R156, 0x8880, RZ ;  /* 0x000088809c167816 */ /* 0x020fca00000000ff */
[----:B------:R-:W-:-:S07]  /*2ae0*/  IMAD R167, R22, R155, RZ ;  /* 0x0000009b16a77224 */ /* 0x000fce00078e02ff */
.L_x_55:
[----:B------:R-:W-:Y:S05]  /*2af0*/  BSYNC B1 ;  /* 0x0000000000017941 */ /* 0x000fea0003800000 */
.L_x_54:
[----:B------:R-:W-:Y:S01]  /*2b00*/  ISETP.LT.OR P2, PT, R164, 0x12, !P0 ;  /* 0x00000012a400780c */ /* 0x000fe20004741670 */
[----:B--2---:R-:W-:Y:S01]  /*2b10*/  @!P4 IMAD R91, R98, R154, R167 ;  /* 0x0000009a625bc224 */ /* 0x004fe200078e02a7 */
        /* <DEDUP_REMOVED lines=8> */
.L_x_57:
[----:B------:R-:W-:Y:S05]  /*2ba0*/  BSYNC B1 ;  /* 0x0000000000017941 */ /* 0x000fea0003800000 */
.L_x_56:
[----:B------:R-:W-:Y:S01]  /*2bb0*/  @!P2 IMAD R99, R99, R154, R167 ;  /* 0x0000009a6363a224 */ /* 0x000fe200078e02a7 */
[----:B------:R-:W-:Y:S04]  /*2bc0*/  BSSY B1, `(.L_x_58) ;  /* 0x0000006000017945 */ /* 0x000fe80003800000 */
[----:B------:R0:W-:Y:S01]  /*2bd0*/  @!P2 STG.E.U8 desc[UR36][R12.64+0x11], R99 ;  /* 0x000011630c00a986 */ /* 0x0001e2000c101124 */
[----:B------:R-:W-:Y:S05]  /*2be0*/  @P3 BRA `(.L_x_59) ;  /* 0x00000000000c3947 */ /* 0x000fea0003800000 */
[----:B------:R-:W5:Y:S02]  /*2bf0*/  LDG.E.U8 R156, desc[UR36][R162.64+0x18] ;  /* 0x00001824a29c7981 */ /* 0x000f64000c1e1100 */
[----:B-----5:R-:W-:-:S05]  /*2c00*/  PRMT R22, R156, 0x8880, RZ ;  /* 0x000088809c167816 */ /* 0x020fca00000000ff */
[----:B------:R-:W-:-:S07]  /*2c10*/  IMAD R167, R22, R155, RZ ;  /* 0x0000009b16a77224 */ /* 0x000fce00078e02ff */
.L_x_59:
[----:B------:R-:W-:Y:S05]  /*2c20*/  BSYNC B1 ;  /* 0x0000000000017941 */ /* 0x000fea0003800000 */
.L_x_58:
[----:B--2---:R-:W-:Y:S01]  /*2c30*/  @!P3 IMAD R91, R100, R154, R167 ;  /* 0x0000009a645bb224 */ /* 0x004fe200078e02a7 */
[----:B------:R-:W-:Y:S04]  /*2c40*/  BSSY B1, `(.L_x_60) ;  /* 0x0000006000017945 */ /* 0x000fe80003800000 */
[----:B------:R2:W-:Y:S01]  /*2c50*/  @!P3 STG.E.U8 desc[UR36][R158.64+0x18], R91 ;  /* 0x0000185b9e00b986 */ /* 0x0005e2000c101124 */
[----:B------:R-:W-:Y:S05]  /*2c60*/  @P4 BRA `(.L_x_61) ;  /* 0x00000000000c4947 */ /* 0x000fea0003800000 */
[----:B------:R-:W5:Y:S02]  /*2c70*/  LDG.E.U8 R156, desc[UR36][R162.64+0x19] ;  /* 0x00001924a29c7981 */ /* 0x000f64000c1e1100 */
[----:B-----5:R-:W-:-:S05]  /*2c80*/  PRMT R22, R156, 0x8880, RZ ;  /* 0x000088809c167816 */ /* 0x020fca00000000ff */
[----:B------:R-:W-:-:S07]  /*2c90*/  IMAD R167, R22, R155, RZ ;  /* 0x0000009b16a77224 */ /* 0x000fce00078e02ff */
.L_x_61:
[----:B------:R-:W-:Y:S05]  /*2ca0*/  BSYNC B1 ;  /* 0x0000000000017941 */ /* 0x000fea0003800000 */
.L_x_60:
        /* <DEDUP_REMOVED lines=10> */
.L_x_63:
[----:B------:R-:W-:Y:S05]  /*2d50*/  BSYNC B1 ;  /* 0x0000000000017941 */ /* 0x000fea0003800000 */
.L_x_62:
[----:B--2---:R-:W-:Y:S01]  /*2d60*/  @!P2 IMAD R91, R102, R154, R167 ;  /* 0x0000009a665ba224 */ /* 0x004fe200078e02a7 */
[----:B------:R-:W-:Y:S04]  /*2d70*/  BSSY B1, `(.L_x_64) ;  /* 0x0000006000017945 */ /* 0x000fe80003800000 */
[----:B------:R2:W-:Y:S01]  /*2d80*/  @!P2 STG.E.U8 desc[UR36][R12.64+0x18], R91 ;  /* 0x0000185b0c00a986 */ /* 0x0005e2000c101124 */
[----:B------:R-:W-:Y:S05]  /*2d90*/  @P3 BRA `(.L_x_65) ;  /* 0x00000000000c3947 */ /* 0x000fea0003800000 */
[----:B------:R-:W5:Y:S02]  /*2da0*/  LDG.E.U8 R156, desc[UR36][R88.64+0x19] ;  /* 0x00001924589c7981 */ /* 0x000f64000c1e1100 */
[----:B-----5:R-:W-:-:S05]  /*2db0*/  PRMT R22, R156, 0x8880, RZ ;  /* 0x000088809c167816 */ /* 0x020fca00000000ff */
[----:B------:R-:W-:-:S07]  /*2dc0*/  IMAD R167, R22, R155, RZ ;  /* 0x0000009b16a77224 */ /* 0x000fce00078e02ff */
.L_x_65:
[----:B------:R-:W-:Y:S05]  /*2dd0*/  BSYNC B1 ;  /* 0x0000000000017941 */ /* 0x000fea0003800000 */
.L_x_64:
[----:B------:R-:W-:Y:S01]  /*2de0*/  @!P3 IMAD R103, R103, R154, R167 ;  /* 0x0000009a6767b224 */ /* 0x000fe200078e02a7 */
[----:B------:R-:W-:Y:S04]  /*2df0*/  BSSY B1, `(.L_x_66) ;  /* 0x0000006000017945 */ /* 0x000fe80003800000 */
[----:B------:R0:W-:Y:S01]  /*2e00*/  @!P3 STG.E.U8 desc[UR36][R12.64+0x19], R103 ;  /* 0x000019670c00b986 */ /* 0x0001e2000c101124 */
[----:B------:R-:W-:Y:S05]  /*2e10*/  @P4 BRA `(.L_x_67) ;  /* 0x00000000000c4947 */ /* 0x000fea0003800000 */
[----:B------:R-:W5:Y:S02]  /*2e20*/  LDG.E.U8 R156, desc[UR36][R162.64+0x20] ;  /* 0x00002024a29c7981 */ /* 0x000f64000c1e1100 */
[----:B-----5:R-:W-:-:S05]  /*2e30*/  PRMT R22, R156, 0x8880, RZ ;  /* 0x000088809c167816 */ /* 0x020fca00000000ff */
[----:B------:R-:W-:-:S07]  /*2e40*/  IMAD R167, R22, R155, RZ ;  /* 0x0000009b16a77224 */ /* 0x000fce00078e02ff */
.L_x_67:
[----:B------:R-:W-:Y:S05]  /*2e50*/  BSYNC B1 ;  /* 0x0000000000017941 */ /* 0x000fea0003800000 */
.L_x_66:
        /* <DEDUP_REMOVED lines=10> */
.L_x_69:
[----:B------:R-:W-:Y:S05]  /*2f00*/  BSYNC B1 ;  /* 0x0000000000017941 */ /* 0x000fea0003800000 */
.L_x_68:
[----:B------:R-:W-:Y:S01]  /*2f10*/  @!P2 IMAD R105, R105, R154, R167 ;  /* 0x0000009a6969a224 */ /* 0x000fe200078e02a7 */
[----:B------:R-:W-:Y:S04]  /*2f20*/  BSSY B1, `(.L_x_70) ;  /* 0x0000006000017945 */ /* 0x000fe80003800000 */
[----:B------:R0:W-:Y:S01]  /*2f30*/  @!P2 STG.E.U8 desc[UR36][R158.64+0x21], R105 ;  /* 0x000021699e00a986 */ /* 0x0001e2000c101124 */
[----:B------:R-:W-:Y:S05]  /*2f40*/  @P3 BRA `(.L_x_71) ;  /* 0x00000000000c3947 */ /* 0x000fea0003800000 */
[----:B------:R-:W5:Y:S02]  /*2f50*/  LDG.E.U8 R156, desc[UR36][R88.64+0x20] ;  /* 0x00002024589c7981 */ /* 0x000f64000c1e1100 */
[----:B-----5:R-:W-:-:S05]  /*2f60*/  PRMT R22, R156, 0x8880, RZ ;  /* 0x000088809c167816 */ /* 0x020fca00000000ff */
[----:B------:R-:W-:-:S07]  /*2f70*/  IMAD R167, R22, R155, RZ ;  /* 0x0000009b16a77224 */ /* 0x000fce00078e02ff */
.L_x_71:
[----:B------:R-:W-:Y:S05]  /*2f80*/  BSYNC B1 ;  /* 0x0000000000017941 */ /* 0x000fea0003800000 */
.L_x_70:
[----:B--2---:R-:W-:Y:S01]  /*2f90*/  @!P3 IMAD R91, R106, R154, R167 ;  /* 0x0000009a6a5bb224 */ /* 0x004fe200078e02a7 */
[----:B------:R-:W-:Y:S04]  /*2fa0*/  BSSY B1, `(.L_x_72) ;  /* 0x0000006000017945 */ /* 0x000fe80003800000 */
[----:B------:R2:W-:Y:S01]  /*2fb0*/  @!P3 STG.E.U8 desc[UR36][R12.64+0x20], R91 ;  /* 0x0000205b0c00b986 */ /* 0x0005e2000c101124 */
[----:B------:R-:W-:Y:S05]  /*2fc0*/  @P4 BRA `(.L_x_73) ;  /* 0x00000000000c4947 */ /* 0x000fea0003800000 */
[----:B------:R-:W5:Y:S02]  /*2fd0*/  LDG.E.U8 R156, desc[UR36][R88.64+0x21] ;  /* 0x00002124589c7981 */ /* 0x000f64000c1e1100 */
[----:B-----5:R-:W-:-:S05]  /*2fe0*/  PRMT R22, R156, 0x8880, RZ ;  /* 0x000088809c167816 */ /* 0x020fca00000000ff */
[----:B------:R-:W-:-:S07]  /*2ff0*/  IMAD R167, R22, R155, RZ ;  /* 0x0000009b16a77224 */ /* 0x000fce00078e02ff */
.L_x_73:
[----:B------:R-:W-:Y:S05]  /*3000*/  BSYNC B1 ;  /* 0x0000000000017941 */ /* 0x000fea0003800000 */
.L_x_72:
        /* <DEDUP_REMOVED lines=10> */
.L_x_75:
[----:B------:R-:W-:Y:S05]  /*30b0*/  BSYNC B1 ;  /* 0x0000000000017941 */ /* 0x000fea0003800000 */
.L_x_74:
[----:B--2---:R-:W-:Y:S01]  /*30c0*/  @!P2 IMAD R91, R108, R154, R167 ;  /* 0x0000009a6c5ba224 */ /* 0x004fe200078e02a7 */
[----:B------:R-:W-:Y:S04]  /*30d0*/  BSSY B1, `(.L_x_76) ;  /* 0x0000006000017945 */ /* 0x000fe80003800000 */
[----:B------:R2:W-:Y:S01]  /*30e0*/  @!P2 STG.E.U8 desc[UR36][R158.64+0x28], R91 ;  /* 0x0000285b9e00a986 */ /* 0x0005e2000c101124 */
[----:B------:R-:W-:Y:S05]  /*30f0*/  @P3 BRA `(.L_x_77) ;  /* 0x00000000000c3947 */ /* 0x000fea0003800000 */
[----:B------:R-:W5:Y:S02]  /*3100*/  LDG.E.U8 R156, desc[UR36][R162.64+0x29] ;  /* 0x00002924a29c7981 */ /* 0x000f64000c1e1100 */
[----:B-----5:R-:W-:-:S05]  /*3110*/  PRMT R22, R156, 0x8880, RZ ;  /* 0x000088809c167816 */ /* 0x020fca00000000ff */
[----:B------:R-:W-:-:S07]  /*3120*/  IMAD R167, R22, R155, RZ ;  /* 0x0000009b16a77224 */ /* 0x000fce00078e02ff */
.L_x_77:
[----:B------:R-:W-:Y:S05]  /*3130*/  BSYNC B1 ;  /* 0x0000000000017941 */ /* 0x000fea0003800000 */
.L_x_76:
[----:B------:R-:W-:Y:S01]  /*3140*/  @!P3 IMAD R109, R109, R154, R167 ;  /* 0x0000009a6d6db224 */ /* 0x000fe200078e02a7 */
[----:B------:R-:W-:Y:S04]  /*3150*/  BSSY B1, `(.L_x_78) ;  /* 0x0000006000017945 */ /* 0x000fe80003800000 */
[----:B------:R0:W-:Y:S01]  /*3160*/  @!P3 STG.E.U8 desc[UR36][R158.64+0x29], R109 ;  /* 0x0000296d9e00b986 */ /* 0x0001e2000c101124 */
[----:B------:R-:W-:Y:S05]  /*3170*/  @P4 BRA `(.L_x_79) ;  /* 0x00000000000c4947 */ /* 0x000fea0003800000 */
[----:B------:R-:W5:Y:S02]  /*3180*/  LDG.E.U8 R156, desc[UR36][R88.64+0x28] ;  /* 0x00002824589c7981 */ /* 0x000f64000c1e1100 */
[----:B-----5:R-:W-:-:S05]  /*3190*/  PRMT R22, R156, 0x8880, RZ ;  /* 0x000088809c167816 */ /* 0x020fca00000000ff */
[----:B------:R-:W-:-:S07]  /*31a0*/  IMAD R167, R22, R155, RZ ;  /* 0x0000009b16a77224 */ /* 0x000fce00078e02ff */
.L_x_79:
[----:B------:R-:W-:Y:S05]  /*31b0*/  BSYNC B1 ;  /* 0x0000000000017941 */ /* 0x000fea0003800000 */
.L_x_78:
        /* <DEDUP_REMOVED lines=10> */
.L_x_81:
[----:B------:R-:W-:Y:S05]  /*3260*/  BSYNC B1 ;  /* 0x0000000000017941 */ /* 0x000fea0003800000 */
.L_x_80:
[----:B------:R-:W-:Y:S01]  /*3270*/  @!P2 IMAD R111, R111, R154, R167 ;  /* 0x0000009a6f6fa224 */ /* 0x000fe200078e02a7 */
[----:B------:R-:W-:Y:S04]  /*3280*/  BSSY B1, `(.L_x_82) ;  /* 0x0000006000017945 */ /* 0x000fe80003800000 */
[----:B------:R0:W-:Y:S01]  /*3290*/  @!P2 STG.E.U8 desc[UR36][R12.64+0x29], R111 ;  /* 0x0000296f0c00a986 */ /* 0x0001e2000c101124 */
[----:B------:R-:W-:Y:S05]  /*32a0*/  @P3 BRA `(.L_x_83) ;  /* 0x00000000000c3947 */ /* 0x000fea0003800000 */
[----:B------:R-:W5:Y:S02]  /*32b0*/  LDG.E.U8 R156, desc[UR36][R162.64+0x30] ;  /* 0x00003024a29c7981 */ /* 0x000f64000c1e1100 */
[----:B-----5:R-:W-:-:S05]  /*32c0*/  PRMT R22, R156, 0x8880, RZ ;  /* 0x000088809c167816 */ /* 0x020fca00000000ff */
[----:B------:R-:W-:-:S07]  /*32d0*/  IMAD R167, R22, R155, RZ ;  /* 0x0000009b16a77224 */ /* 0x000fce00078e02ff */
.L_x_83:
[----:B------:R-:W-:Y:S05]  /*32e0*/  BSYNC B1 ;  /* 0x0000000000017941 */ /* 0x000fea0003800000 */
.L_x_82:
[----:B--2---:R-:W-:Y:S01]  /*32f0*/  @!P3 IMAD R91, R112, R154, R167 ;  /* 0x0000009a705bb224 */ /* 0x004fe200078e02a7 */
[----:B------:R-:W-:Y:S04]  /*3300*/  BSSY B1, `(.L_x_84) ;  /* 0x0000006000017945 */ /* 0x000fe80003800000 */
[----:B------:R2:W-:Y:S01]  /*3310*/  @!P3 STG.E.U8 desc[UR36][R158.64+0x30], R91 ;  /* 0x0000305b9e00b986 */ /* 0x0005e2000c101124 */
[----:B------:R-:W-:Y:S05]  /*3320*/  @P4 BRA `(.L_x_85) ;  /* 0x00000000000c4947 */ /* 0x000fea0003800000 */
[----:B------:R-:W5:Y:S02]  /*3330*/  LDG.E.U8 R156, desc[UR36][R162.64+0x31] ;  /* 0x00003124a29c7981 */ /* 0x000f64000c1e1100 */
[----:B-----5:R-:W-:-:S05]  /*3340*/  PRMT R22, R156, 0x8880, RZ ;  /* 0x000088809c167816 */ /* 0x020fca00000000ff */
[----:B------:R-:W-:-:S07]  /*3350*/  IMAD R167, R22, R155, RZ ;  /* 0x0000009b16a77224 */ /* 0x000fce00078e02ff */
.L_x_85:
[----:B------:R-:W-:Y:S05]  /*3360*/  BSYNC B1 ;  /* 0x0000000000017941 */ /* 0x000fea0003800000 */
.L_x_84:
        /* <DEDUP_REMOVED lines=10> */
.L_x_87:
[----:B------:R-:W-:Y:S05]  /*3410*/  BSYNC B1 ;  /* 0x0000000000017941 */ /* 0x000fea0003800000 */
.L_x_86:
[----:B--2---:R-:W-:Y:S01]  /*3420*/  @!P2 IMAD R91, R114, R154, R167 ;  /* 0x0000009a725ba224 */ /* 0x004fe200078e02a7 */
[----:B------:R-:W-:Y:S04]  /*3430*/  BSSY B1, `(.L_x_88) ;  /* 0x0000006000017945 */ /* 0x000fe80003800000 */
[----:B------:R2:W-:Y:S01]  /*3440*/  @!P2 STG.E.U8 desc[UR36][R12.64+0x30], R91 ;  /* 0x0000305b0c00a986 */ /* 0x0005e2000c101124 */
[----:B------:R-:W-:Y:S05]  /*3450*/  @P3 BRA `(.L_x_89) ;  /* 0x00000000000c3947 */ /* 0x000fea0003800000 */
[----:B------:R-:W5:Y:S02]  /*3460*/  LDG.E.U8 R156, desc[UR36][R88.64+0x31] ;  /* 0x00003124589c7981 */ /* 0x000f64000c1e1100 */
[----:B-----5:R-:W-:-:S05]  /*3470*/  PRMT R22, R156, 0x8880, RZ ;  /* 0x000088809c167816 */ /* 0x020fca00000000ff */
[----:B------:R-:W-:-:S07]  /*3480*/  IMAD R167, R22, R155, RZ ;  /* 0x0000009b16a77224 */ /* 0x000fce00078e02ff */
.L_x_89:
[----:B------:R-:W-:Y:S05]  /*3490*/  BSYNC B1 ;  /* 0x0000000000017941 */ /* 0x000fea0003800000 */
.L_x_88:
[----:B------:R-:W-:Y:S01]  /*34a0*/  @!P3 IMAD R115, R115, R154, R167 ;  /* 0x0000009a7373b224 */ /* 0x000fe200078e02a7 */
[----:B------:R-:W-:Y:S04]  /*34b0*/  BSSY B1, `(.L_x_90) ;  /* 0x0000006000017945 */ /* 0x000fe80003800000 */
[----:B------:R0:W-:Y:S01]  /*34c0*/  @!P3 STG.E.U8 desc[UR36][R12.64+0x31], R115 ;  /* 0x000031730c00b986 */ /* 0x0001e2000c101124 */
[----:B------:R-:W-:Y:S05]  /*34d0*/  @P4 BRA `(.L_x_91) ;  /* 0x00000000000c4947 */ /* 0x000fea0003800000 */
[----:B------:R-:W5:Y:S02]  /*34e0*/  LDG.E.U8 R156, desc[UR36][R162.64+0x38] ;  /* 0x00003824a29c7981 */ /* 0x000f64000c1e1100 */
[----:B-----5:R-:W-:-:S05]  /*34f0*/  PRMT R22, R156, 0x8880, RZ ;  /* 0x000088809c167816 */ /* 0x020fca00000000ff */
[----:B------:R-:W-:-:S07]  /*3500*/  IMAD R167, R22, R155, RZ ;  /* 0x0000009b16a77224 */ /* 0x000fce00078e02ff */
.L_x_91:
[----:B------:R-:W-:Y:S05]  /*3510*/  BSYNC B1 ;  /* 0x0000000000017941 */ /* 0x000fea0003800000 */
.L_x_90:
        /* <DEDUP_REMOVED lines=10> */
.L_x_93:
[----:B------:R-:W-:Y:S05]  /*35c0*/  BSYNC B1 ;  /* 0x0000000000017941 */ /* 0x000fea0003800000 */
.L_x_92:
[----:B------:R-:W-:Y:S01]  /*35d0*/  @!P2 IMAD R117, R117, R154, R167 ;  /* 0x0000009a7575a224 */ /* 0x000fe200078e02a7 */
[----:B------:R-:W-:Y:S04]  /*35e0*/  BSSY B1, `(.L_x_94) ;  /* 0x0000006000017945 */ /* 0x000fe80003800000 */
[----:B------:R0:W-:Y:S01]  /*35f0*/  @!P2 STG.E.U8 desc[UR36][R158.64+0x39], R117 ;  /* 0x000039759e00a986 */ /* 0x0001e2000c101124 */
[----:B------:R-:W-:Y:S05]  /*3600*/  @P3 BRA `(.L_x_95) ;  /* 0x00000000000c3947 */ /* 0x000fea0003800000 */
[----:B------:R-:W5:Y:S02]  /*3610*/  LDG.E.U8 R156, desc[UR36][R88.64+0x38] ;  /* 0x00003824589c7981 */ /* 0x000f64000c1e1100 */
[----:B-----5:R-:W-:-:S05]  /*3620*/  PRMT R22, R156, 0x8880, RZ ;  /* 0x000088809c167816 */ /* 0x020fca00000000ff */
[----:B------:R-:W-:-:S07]  /*3630*/  IMAD R167, R22, R155, RZ ;  /* 0x0000009b16a77224 */ /* 0x000fce00078e02ff */
.L_x_95:
[----:B------:R-:W-:Y:S05]  /*3640*/  BSYNC B1 ;  /* 0x0000000000017941 */ /* 0x000fea0003800000 */
.L_x_94:
[----:B--2---:R-:W-:Y:S01]  /*3650*/  @!P3 IMAD R91, R118, R154, R167 ;  /* 0x0000009a765bb224 */ /* 0x004fe200078e02a7 */
[----:B------:R-:W-:Y:S04]  /*3660*/  BSSY B1, `(.L_x_96) ;  /* 0x0000006000017945 */ /* 0x000fe80003800000 */
[----:B------:R2:W-:Y:S01]  /*3670*/  @!P3 STG.E.U8 desc[UR36][R12.64+0x38], R91 ;  /* 0x0000385b0c00b986 */ /* 0x0005e2000c101124 */
[----:B------:R-:W-:Y:S05]  /*3680*/  @P4 BRA `(.L_x_97) ;  /* 0x00000000000c4947 */ /* 0x000fea0003800000 */
[----:B------:R-:W5:Y:S02]  /*3690*/  LDG.E.U8 R156, desc[UR36][R88.64+0x39] ;  /* 0x00003924589c7981 */ /* 0x000f64000c1e1100 */
[----:B-----5:R-:W-:-:S05]  /*36a0*/  PRMT R22, R156, 0x8880, RZ ;  /* 0x000088809c167816 */ /* 0x020fca00000000ff */
[----:B------:R-:W-:-:S07]  /*36b0*/  IMAD R167, R22, R155, RZ ;  /* 0x0000009b16a77224 */ /* 0x000fce00078e02ff */
.L_x_97:
[----:B------:R-:W-:Y:S05]  /*36c0*/  BSYNC B1 ;  /* 0x0000000000017941 */ /* 0x000fea0003800000 */
.L_x_96:
        /* <DEDUP_REMOVED lines=10> */
.L_x_99:
[----:B------:R-:W-:Y:S05]  /*3770*/  BSYNC B1 ;  /* 0x0000000000017941 */ /* 0x000fea0003800000 */
.L_x_98:
[----:B--2---:R-:W-:Y:S01]  /*3780*/  @!P2 IMAD R91, R120, R154, R167 ;  /* 0x0000009a785ba224 */ /* 0x004fe200078e02a7 */
[----:B------:R-:W-:Y:S04]  /*3790*/  BSSY B1, `(.L_x_100) ;  /* 0x0000006000017945 */ /* 0x000fe80003800000 */
[----:B------:R2:W-:Y:S01]  /*37a0*/  @!P2 STG.E.U8 desc[UR36][R158.64+0x40], R91 ;  /* 0x0000405b9e00a986 */ /* 0x0005e2000c101124 */
[----:B------:R-:W-:Y:S05]  /*37b0*/  @P3 BRA `(.L_x_101) ;  /* 0x00000000000c3947 */ /* 0x000fea0003800000 */
[----:B------:R-:W5:Y:S02]  /*37c0*/  LDG.E.U8 R156, desc[UR36][R162.64+0x41] ;  /* 0x00004124a29c7981 */ /* 0x000f64000c1e1100 */
[----:B-----5:R-:W-:-:S05]  /*37d0*/  PRMT R22, R156, 0x8880, RZ ;  /* 0x000088809c167816 */ /* 0x020fca00000000ff */
[----:B------:R-:W-:-:S07]  /*37e0*/  IMAD R167, R22, R155, RZ ;  /* 0x0000009b16a77224 */ /* 0x000fce00078e02ff */
.L_x_101:
[----:B------:R-:W-:Y:S05]  /*37f0*/  BSYNC B1 ;  /* 0x0000000000017941 */ /* 0x000fea0003800000 */
.L_x_100:
[----:B------:R-:W-:Y:S01]  /*3800*/  @!P3 IMAD R121, R121, R154, R167 ;  /* 0x0000009a7979b224 */ /* 0x000fe200078e02a7 */
[----:B------:R-:W-:Y:S04]  /*3810*/  BSSY B1, `(.L_x_102) ;  /* 0x0000006000017945 */ /* 0x000fe80003800000 */
[----:B------:R0:W-:Y:S01]  /*3820*/  @!P3 STG.E.U8 desc[UR36][R158.64+0x41], R121 ;  /* 0x000041799e00b986 */ /* 0x0001e2000c101124 */
[----:B------:R-:W-:Y:S05]  /*3830*/  @P4 BRA `(.L_x_103) ;  /* 0x00000000000c4947 */ /* 0x000fea0003800000 */
[----:B------:R-:W5:Y:S02]  /*3840*/  LDG.E.U8 R156, desc[UR36][R88.64+0x40] ;  /* 0x00004024589c7981 */ /* 0x000f64000c1e1100 */
[----:B-----5:R-:W-:-:S05]  /*3850*/  PRMT R22, R156, 0x8880, RZ ;  /* 0x000088809c167816 */ /* 0x020fca00000000ff */
[----:B------:R-:W-:-:S07]  /*3860*/  IMAD R167, R22, R155, RZ ;  /* 0x0000009b16a77224 */ /* 0x000fce00078e02ff */
.L_x_103:
[----:B------:R-:W-:Y:S05]  /*3870*/  BSYNC B1 ;  /* 0x0000000000017941 */ /* 0x000fea0003800000 */
.L_x_102:
        /* <DEDUP_REMOVED lines=10> */
.L_x_105:
[----:B------:R-:W-:Y:S05]  /*3920*/  BSYNC B1 ;  /* 0x0000000000017941 */ /* 0x000fea0003800000 */
.L_x_104:
[----:B------:R-:W-:Y:S01]  /*3930*/  @!P2 IMAD R123, R123, R154, R167 ;  /* 0x0000009a7b7ba224 */ /* 0x000fe200078e02a7 */
[----:B------:R-:W-:Y:S04]  /*3940*/  BSSY B1, `(.L_x_106) ;  /* 0x0000006000017945 */ /* 0x000fe80003800000 */
[----:B------:R0:W-:Y:S01]  /*3950*/  @!P2 STG.E.U8 desc[UR36][R12.64+0x41], R123 ;  /* 0x0000417b0c00a986 */ /* 0x0001e2000c101124 */
[----:B------:R-:W-:Y:S05]  /*3960*/  @P3 BRA `(.L_x_107) ;  /* 0x00000000000c3947 */ /* 0x000fea0003800000 */
[----:B------:R-:W5:Y:S02]  /*3970*/  LDG.E.U8 R156, desc[UR36][R162.64+0x48] ;  /* 0x00004824a29c7981 */ /* 0x000f64000c1e1100 */
[----:B-----5:R-:W-:-:S05]  /*3980*/  PRMT R22, R156, 0x8880, RZ ;  /* 0x000088809c167816 */ /* 0x020fca00000000ff */
[----:B------:R-:W-:-:S07]  /*3990*/  IMAD R167, R22, R155, RZ ;  /* 0x0000009b16a77224 */ /* 0x000fce00078e02ff */
.L_x_107:
[----:B------:R-:W-:Y:S05]  /*39a0*/  BSYNC B1 ;  /* 0x0000000000017941 */ /* 0x000fea0003800000 */
.L_x_106:
[----:B--2---:R-:W-:Y:S01]  /*39b0*/  @!P3 IMAD R91, R124, R154, R167 ;  /* 0x0000009a7c5bb224 */ /* 0x004fe200078e02a7 */
[----:B------:R-:W-:Y:S04]  /*39c0*/  BSSY B1, `(.L_x_108) ;  /* 0x0000006000017945 */ /* 0x000fe80003800000 */
[----:B------:R2:W-:Y:S01]  /*39d0*/  @!P3 STG.E.U8 desc[UR36][R158.64+0x48], R91 ;  /* 0x0000485b9e00b986 */ /* 0x0005e2000c101124 */
[----:B------:R-:W-:Y:S05]  /*39e0*/  @P4 BRA `(.L_x_109) ;  /* 0x00000000000c4947 */ /* 0x000fea0003800000 */
[----:B------:R-:W5:Y:S02]  /*39f0*/  LDG.E.U8 R156, desc[UR36][R162.64+0x49] ;  /* 0x00004924a29c7981 */ /* 0x000f64000c1e1100 */
[----:B-----5:R-:W-:-:S05]  /*3a00*/  PRMT R22, R156, 0x8880, RZ ;  /* 0x000088809c167816 */ /* 0x020fca00000000ff */
[----:B------:R-:W-:-:S07]  /*3a10*/  IMAD R167, R22, R155, RZ ;  /* 0x0000009b16a77224 */ /* 0x000fce00078e02ff */
.L_x_109:
[----:B------:R-:W-:Y:S05]  /*3a20*/  BSYNC B1 ;  /* 0x0000000000017941 */ /* 0x000fea0003800000 */
.L_x_108:
        /* <DEDUP_REMOVED lines=10> */
.L_x_111:
[----:B------:R-:W-:Y:S05]  /*3ad0*/  BSYNC B1 ;  /* 0x0000000000017941 */ /* 0x000fea0003800000 */
.L_x_110:
[----:B--2---:R-:W-:Y:S01]  /*3ae0*/  @!P2 IMAD R91, R126, R154, R167 ;  /* 0x0000009a7e5ba224 */ /* 0x004fe200078e02a7 */
[----:B------:R-:W-:Y:S04]  /*3af0*/  BSSY B1, `(.L_x_112) ;  /* 0x0000006000017945 */ /* 0x000fe80003800000 */
[----:B------:R2:W-:Y:S01]  /*3b00*/  @!P2 STG.E.U8 desc[UR36][R12.64+0x48], R91 ;  /* 0x0000485b0c00a986 */ /* 0x0005e2000c101124 */
[----:B------:R-:W-:Y:S05]  /*3b10*/  @P3 BRA `(.L_x_113) ;  /* 0x00000000000c3947 */ /* 0x000fea0003800000 */
[----:B------:R-:W5:Y:S02]  /*3b20*/  LDG.E.U8 R156, desc[UR36][R88.64+0x49] ;  /* 0x00004924589c7981 */ /* 0x000f64000c1e1100 */
[----:B-----5:R-:W-:-:S05]  /*3b30*/  PRMT R22, R156, 0x8880, RZ ;  /* 0x000088809c167816 */ /* 0x020fca00000000ff */
[----:B------:R-:W-:-:S07]  /*3b40*/  IMAD R167, R22, R155, RZ ;  /* 0x0000009b16a77224 */ /* 0x000fce00078e02ff */
.L_x_113:
[----:B------:R-:W-:Y:S05]  /*3b50*/  BSYNC B1 ;  /* 0x0000000000017941 */ /* 0x000fea0003800000 */
.L_x_112:
[----:B------:R-:W-:Y:S01]  /*3b60*/  @!P3 IMAD R127, R127, R154, R167 ;  /* 0x0000009a7f7fb224 */ /* 0x000fe200078e02a7 */
[----:B------:R-:W-:Y:S04]  /*3b70*/  BSSY B1, `(.L_x_114) ;  /* 0x0000006000017945 */ /* 0x000fe80003800000 */
[----:B------:R0:W-:Y:S01]  /*3b80*/  @!P3 STG.E.U8 desc[UR36][R12.64+0x49], R127 ;  /* 0x0000497f0c00b986 */ /* 0x0001e2000c101124 */
[----:B------:R-:W-:Y:S05]  /*3b90*/  @P4 BRA `(.L_x_115) ;  /* 0x00000000000c4947 */ /* 0x000fea0003800000 */
[----:B------:R-:W5:Y:S02]  /*3ba0*/  LDG.E.U8 R156, desc[UR36][R162.64+0x50] ;  /* 0x00005024a29c7981 */ /* 0x000f64000c1e1100 */
[----:B-----5:R-:W-:-:S05]  /*3bb0*/  PRMT R22, R156, 0x8880, RZ ;  /* 0x000088809c167816 */ /* 0x020fca00000000ff */
[----:B------:R-:W-:-:S07]  /*3bc0*/  IMAD R167, R22, R155, RZ ;  /* 0x0000009b16a77224 */ /* 0x000fce00078e02ff */
.L_x_115:
[----:B------:R-:W-:Y:S05]  /*3bd0*/  BSYNC B1 ;  /* 0x0000000000017941 */ /* 0x000fea0003800000 */
.L_x_114:
        /* <DEDUP_REMOVED lines=10> */
.L_x_117:
[----:B------:R-:W-:Y:S05]  /*3c80*/  BSYNC B1 ;  /* 0x0000000000017941 */ /* 0x000fea0003800000 */
.L_x_116:
[----:B------:R-:W-:Y:S01]  /*3c90*/  @!P2 IMAD R129, R129, R154, R167 ;  /* 0x0000009a8181a224 */ /* 0x000fe200078e02a7 */
[----:B------:R-:W-:Y:S04]  /*3ca0*/  BSSY B1, `(.L_x_118) ;  /* 0x0000006000017945 */ /* 0x000fe80003800000 */
[----:B------:R0:W-:Y:S01]  /*3cb0*/  @!P2 STG.E.U8 desc[UR36][R158.64+0x51], R129 ;  /* 0x000051819e00a986 */ /* 0x0001e2000c101124 */
[----:B------:R-:W-:Y:S05]  /*3cc0*/  @P3 BRA `(.L_x_119) ;  /* 0x00000000000c3947 */ /* 0x000fea0003800000 */
[----:B------:R-:W5:Y:S02]  /*3cd0*/  LDG.E.U8 R156, desc[UR36][R88.64+0x50] ;  /* 0x00005024589c7981 */ /* 0x000f64000c1e1100 */
[----:B-----5:R-:W-:-:S05]  /*3ce0*/  PRMT R22, R156, 0x8880, RZ ;  /* 0x000088809c167816 */ /* 0x020fca00000000ff */
[----:B------:R-:W-:-:S07]  /*3cf0*/  IMAD R167, R22, R155, RZ ;  /* 0x0000009b16a77224 */ /* 0x000fce00078e02ff */
.L_x_119:
[----:B------:R-:W-:Y:S05]  /*3d00*/  BSYNC B1 ;  /* 0x0000000000017941 */ /* 0x000fea0003800000 */
.L_x_118:
[----:B--2---:R-:W-:Y:S01]  /*3d10*/  @!P3 IMAD R91, R130, R154, R167 ;  /* 0x0000009a825bb224 */ /* 0x004fe200078e02a7 */
[----:B------:R-:W-:Y:S04]  /*3d20*/  BSSY B1, `(.L_x_120) ;  /* 0x0000006000017945 */ /* 0x000fe80003800000 */
[----:B------:R2:W-:Y:S01]  /*3d30*/  @!P3 STG.E.U8 desc[UR36][R12.64+0x50], R91 ;  /* 0x0000505b0c00b986 */ /* 0x0005e2000c101124 */
[----:B------:R-:W-:Y:S05]  /*3d40*/  @P4 BRA `(.L_x_121) ;  /* 0x00000000000c4947 */ /* 0x000fea0003800000 */
[----:B------:R-:W5:Y:S02]  /*3d50*/  LDG.E.U8 R156, desc[UR36][R88.64+0x51] ;  /* 0x00005124589c7981 */ /* 0x000f64000c1e1100 */
[----:B-----5:R-:W-:-:S05]  /*3d60*/  PRMT R22, R156, 0x8880, RZ ;  /* 0x000088809c167816 */ /* 0x020fca00000000ff */
[----:B------:R-:W-:-:S07]  /*3d70*/  IMAD R167, R22, R155, RZ ;  /* 0x0000009b16a77224 */ /* 0x000fce00078e02ff */
.L_x_121:
[----:B------:R-:W-:Y:S05]  /*3d80*/  BSYNC B1 ;  /* 0x0000000000017941 */ /* 0x000fea0003800000 */
.L_x_120:
        /* <DEDUP_REMOVED lines=10> */
.L_x_123:
[----:B------:R-:W-:Y:S05]  /*3e30*/  BSYNC B1 ;  /* 0x0000000000017941 */ /* 0x000fea0003800000 */
.L_x_122:
[----:B--2---:R-:W-:Y:S01]  /*3e40*/  @!P2 IMAD R91, R132, R154, R167 ;  /* 0x0000009a845ba224 */ /* 0x004fe200078e02a7 */
[----:B------:R-:W-:Y:S04]  /*3e50*/  BSSY B1, `(.L_x_124) ;  /* 0x0000006000017945 */ /* 0x000fe80003800000 */
[----:B------:R2:W-:Y:S01]  /*3e60*/  @!P2 STG.E.U8 desc[UR36][R158.64+0x58], R91 ;  /* 0x0000585b9e00a986 */ /* 0x0005e2000c101124 */
[----:B------:R-:W-:Y:S05]  /*3e70*/  @P3 BRA `(.L_x_125) ;  /* 0x00000000000c3947 */ /* 0x000fea0003800000 */
[----:B------:R-:W5:Y:S02]  /*3e80*/  LDG.E.U8 R156, desc[UR36][R162.64+0x59] ;  /* 0x00005924a29c7981 */ /* 0x000f64000c1e1100 */
[----:B-----5:R-:W-:-:S05]  /*3e90*/  PRMT R22, R156, 0x8880, RZ ;  /* 0x000088809c167816 */ /* 0x020fca00000000ff */
[----:B------:R-:W-:-:S07]  /*3ea0*/  IMAD R167, R22, R155, RZ ;  /* 0x0000009b16a77224 */ /* 0x000fce00078e02ff */
.L_x_125:
[----:B------:R-:W-:Y:S05]  /*3eb0*/  BSYNC B1 ;  /* 0x0000000000017941 */ /* 0x000fea0003800000 */
.L_x_124:
[----:B------:R-:W-:Y:S01]  /*3ec0*/  @!P3 IMAD R133, R133, R154, R167 ;  /* 0x0000009a8585b224 */ /* 0x000fe200078e02a7 */
[----:B------:R-:W-:Y:S04]  /*3ed0*/  BSSY B1, `(.L_x_126) ;  /* 0x0000006000017945 */ /* 0x000fe80003800000 */
[----:B------:R0:W-:Y:S01]  /*3ee0*/  @!P3 STG.E.U8 desc[UR36][R158.64+0x59], R133 ;  /* 0x000059859e00b986 */ /* 0x0001e2000c101124 */
[----:B------:R-:W-:Y:S05]  /*3ef0*/  @P4 BRA `(.L_x_127) ;  /* 0x00000000000c4947 */ /* 0x000fea0003800000 */
[----:B------:R-:W5:Y:S02]  /*3f00*/  LDG.E.U8 R156, desc[UR36][R88.64+0x58] ;  /* 0x00005824589c7981 */ /* 0x000f64000c1e1100 */
[----:B-----5:R-:W-:-:S05]  /*3f10*/  PRMT R22, R156, 0x8880, RZ ;  /* 0x000088809c167816 */ /* 0x020fca00000000ff */
[----:B------:R-:W-:-:S07]  /*3f20*/  IMAD R167, R22, R155, RZ ;  /* 0x0000009b16a77224 */ /* 0x000fce00078e02ff */
.L_x_127:
[----:B------:R-:W-:Y:S05]  /*3f30*/  BSYNC B1 ;  /* 0x0000000000017941 */ /* 0x000fea0003800000 */
.L_x_126:
        /* <DEDUP_REMOVED lines=10> */
.L_x_129:
[----:B------:R-:W-:Y:S05]  /*3fe0*/  BSYNC B1 ;  /* 0x0000000000017941 */ /* 0x000fea0003800000 */
.L_x_128:
[----:B------:R-:W-:Y:S01]  /*3ff0*/  @!P2 IMAD R135, R135, R154, R167 ;  /* 0x0000009a8787a224 */ /* 0x000fe200078e02a7 */
[----:B------:R-:W-:Y:S04]  /*4000*/  BSSY B1, `(.L_x_130) ;  /* 0x0000006000017945 */ /* 0x000fe80003800000 */
[----:B------:R0:W-:Y:S01]  /*4010*/  @!P2 STG.E.U8 desc[UR36][R12.64+0x59], R135 ;  /* 0x000059870c00a986 */ /* 0x0001e2000c101124 */
[----:B------:R-:W-:Y:S05]  /*4020*/  @P3 BRA `(.L_x_131) ;  /* 0x00000000000c3947 */ /* 0x000fea0003800000 */
[----:B------:R-:W5:Y:S02]  /*4030*/  LDG.E.U8 R156, desc[UR36][R162.64+0x60] ;  /* 0x00006024a29c7981 */ /* 0x000f64000c1e1100 */
[----:B-----5:R-:W-:-:S05]  /*4040*/  PRMT R22, R156, 0x8880, RZ ;  /* 0x000088809c167816 */ /* 0x020fca00000000ff */
[----:B------:R-:W-:-:S07]  /*4050*/  IMAD R167, R22, R155, RZ ;  /* 0x0000009b16a77224 */ /* 0x000fce00078e02ff */
.L_x_131:
[----:B------:R-:W-:Y:S05]  /*4060*/  BSYNC B1 ;  /* 0x0000000000017941 */ /* 0x000fea0003800000 */
.L_x_130:
[----:B--2---:R-:W-:Y:S01]  /*4070*/  @!P3 IMAD R91, R136, R154, R167 ;  /* 0x0000009a885bb224 */ /* 0x004fe200078e02a7 */
[----:B------:R-:W-:Y:S04]  /*4080*/  BSSY B1, `(.L_x_132) ;  /* 0x0000006000017945 */ /* 0x000fe80003800000 */
[----:B------:R2:W-:Y:S01]  /*4090*/  @!P3 STG.E.U8 desc[UR36][R158.64+0x60], R91 ;  /* 0x0000605b9e00b986 */ /* 0x0005e2000c101124 */
[----:B------:R-:W-:Y:S05]  /*40a0*/  @P4 BRA `(.L_x_133) ;  /* 0x00000000000c4947 */ /* 0x000fea0003800000 */
[----:B------:R-:W5:Y:S02]  /*40b0*/  LDG.E.U8 R156, desc[UR36][R162.64+0x61] ;  /* 0x00006124a29c7981 */ /* 0x000f64000c1e1100 */
[----:B-----5:R-:W-:-:S05]  /*40c0*/  PRMT R22, R156, 0x8880, RZ ;  /* 0x000088809c167816 */ /* 0x020fca00000000ff */
[----:B------:R-:W-:-:S07]  /*40d0*/  IMAD R167, R22, R155, RZ ;  /* 0x0000009b16a77224 */ /* 0x000fce00078e02ff */
.L_x_133:
[----:B------:R-:W-:Y:S05]  /*40e0*/  BSYNC B1 ;  /* 0x0000000000017941 */ /* 0x000fea0003800000 */
.L_x_132:
        /* <DEDUP_REMOVED lines=10> */
.L_x_135:
[----:B------:R-:W-:Y:S05]  /*4190*/  BSYNC B1 ;  /* 0x0000000000017941 */ /* 0x000fea0003800000 */
.L_x_134:
[----:B--2---:R-:W-:Y:S01]  /*41a0*/  @!P2 IMAD R91, R138, R154, R167 ;  /* 0x0000009a8a5ba224 */ /* 0x004fe200078e02a7 */
[----:B------:R-:W-:Y:S04]  /*41b0*/  BSSY B1, `(.L_x_136) ;  /* 0x0000006000017945 */ /* 0x000fe80003800000 */
[----:B------:R2:W-:Y:S01]  /*41c0*/  @!P2 STG.E.U8 desc[UR36][R12.64+0x60], R91 ;  /* 0x0000605b0c00a986 */ /* 0x0005e2000c101124 */
[----:B------:R-:W-:Y:S05]  /*41d0*/  @P3 BRA `(.L_x_137) ;  /* 0x00000000000c3947 */ /* 0x000fea0003800000 */
[----:B------:R-:W5:Y:S02]  /*41e0*/  LDG.E.U8 R156, desc[UR36][R88.64+0x61] ;  /* 0x00006124589c7981 */ /* 0x000f64000c1e1100 */
[----:B-----5:R-:W-:-:S05]  /*41f0*/  PRMT R22, R156, 0x8880, RZ ;  /* 0x000088809c167816 */ /* 0x020fca00000000ff */
[----:B------:R-:W-:-:S07]  /*4200*/  IMAD R167, R22, R155, RZ ;  /* 0x0000009b16a77224 */ /* 0x000fce00078e02ff */
.L_x_137:
[----:B------:R-:W-:Y:S05]  /*4210*/  BSYNC B1 ;  /* 0x0000000000017941 */ /* 0x000fea0003800000 */
.L_x_136:
[----:B------:R-:W-:Y:S01]  /*4220*/  @!P3 IMAD R139, R139, R154, R167 ;  /* 0x0000009a8b8bb224 */ /* 0x000fe200078e02a7 */
[----:B------:R-:W-:Y:S04]  /*4230*/  BSSY B1, `(.L_x_138) ;  /* 0x0000006000017945 */ /* 0x000fe80003800000 */
[----:B------:R0:W-:Y:S01]  /*4240*/  @!P3 STG.E.U8 desc[UR36][R12.64+0x61], R139 ;  /* 0x0000618b0c00b986 */ /* 0x0001e2000c101124 */
[----:B------:R-:W-:Y:S05]  /*4250*/  @P4 BRA `(.L_x_139) ;  /* 0x00000000000c4947 */ /* 0x000fea0003800000 */
[----:B------:R-:W5:Y:S02]  /*4260*/  LDG.E.U8 R156, desc[UR36][R162.64+0x68] ;  /* 0x00006824a29c7981 */ /* 0x000f64000c1e1100 */
[----:B-----5:R-:W-:-:S05]  /*4270*/  PRMT R22, R156, 0x8880, RZ ;  /* 0x000088809c167816 */ /* 0x020fca00000000ff */
[----:B------:R-:W-:-:S07]  /*4280*/  IMAD R167, R22, R155, RZ ;  /* 0x0000009b16a77224 */ /* 0x000fce00078e02ff */
.L_x_139:
[----:B------:R-:W-:Y:S05]  /*4290*/  BSYNC B1 ;  /* 0x0000000000017941 */ /* 0x000fea0003800000 */
.L_x_138:
        /* <DEDUP_REMOVED lines=10> */
.L_x_141:
[----:B------:R-:W-:Y:S05]  /*4340*/  BSYNC B1 ;  /* 0x0000000000017941 */ /* 0x000fea0003800000 */
.L_x_140:
[----:B------:R-:W-:Y:S01]  /*4350*/  @!P2 IMAD R141, R141, R154, R167 ;  /* 0x0000009a8d8da224 */ /* 0x000fe200078e02a7 */
[----:B------:R-:W-:Y:S04]  /*4360*/  BSSY B1, `(.L_x_142) ;  /* 0x0000006000017945 */ /* 0x000fe80003800000 */
[----:B------:R0:W-:Y:S01]  /*4370*/  @!P2 STG.E.U8 desc[UR36][R158.64+0x69], R141 ;  /* 0x0000698d9e00a986 */ /* 0x0001e2000c101124 */
[----:B------:R-:W-:Y:S05]  /*4380*/  @P3 BRA `(.L_x_143) ;  /* 0x00000000000c3947 */ /* 0x000fea0003800000 */
[----:B------:R-:W5:Y:S02]  /*4390*/  LDG.E.U8 R156, desc[UR36][R88.64+0x68] ;  /* 0x00006824589c7981 */ /* 0x000f64000c1e1100 */
[----:B-----5:R-:W-:-:S05]  /*43a0*/  PRMT R22, R156, 0x8880, RZ ;  /* 0x000088809c167816 */ /* 0x020fca00000000ff */
[----:B------:R-:W-:-:S07]  /*43b0*/  IMAD R167, R22, R155, RZ ;  /* 0x0000009b16a77224 */ /* 0x000fce00078e02ff */
.L_x_143:
[----:B------:R-:W-:Y:S05]  /*43c0*/  BSYNC B1 ;  /* 0x0000000000017941 */ /* 0x000fea0003800000 */
.L_x_142:
[----:B--2---:R-:W-:Y:S01]  /*43d0*/  @!P3 IMAD R91, R142, R154, R167 ;  /* 0x0000009a8e5bb224 */ /* 0x004fe200078e02a7 */
[----:B------:R-:W-:Y:S04]  /*43e0*/  BSSY B1, `(.L_x_144) ;  /* 0x0000006000017945 */ /* 0x000fe80003800000 */
[----:B------:R2:W-:Y:S01]  /*43f0*/  @!P3 STG.E.U8 desc[UR36][R12.64+0x68], R91 ;  /* 0x0000685b0c00b986 */ /* 0x0005e2000c101124 */
[----:B------:R-:W-:Y:S05]  /*4400*/  @P4 BRA `(.L_x_145) ;  /* 0x00000000000c4947 */ /* 0x000fea0003800000 */
[----:B------:R-:W5:Y:S02]  /*4410*/  LDG.E.U8 R156, desc[UR36][R88.64+0x69] ;  /* 0x00006924589c7981 */ /* 0x000f64000c1e1100 */
[----:B-----5:R-:W-:-:S05]  /*4420*/  PRMT R22, R156, 0x8880, RZ ;  /* 0x000088809c167816 */ /* 0x020fca00000000ff */
[----:B------:R-:W-:-:S07]  /*4430*/  IMAD R167, R22, R155, RZ ;  /* 0x0000009b16a77224 */ /* 0x000fce00078e02ff */
.L_x_145:
[----:B------:R-:W-:Y:S05]  /*4440*/  BSYNC B1 ;  /* 0x0000000000017941 */ /* 0x000fea0003800000 */
.L_x_144:
        /* <DEDUP_REMOVED lines=10> */
.L_x_147:
[----:B------:R-:W-:Y:S05]  /*44f0*/  BSYNC B1 ;  /* 0x0000000000017941 */ /* 0x000fea0003800000 */
.L_x_146:
[----:B--2---:R-:W-:Y:S01]  /*4500*/  @!P2 IMAD R91, R144, R154, R167 ;  /* 0x0000009a905ba224 */ /* 0x004fe200078e02a7 */
[----:B------:R-:W-:Y:S04]  /*4510*/  BSSY B1, `(.L_x_148) ;  /* 0x0000006000017945 */ /* 0x000fe80003800000 */
[----:B------:R2:W-:Y:S01]  /*4520*/  @!P2 STG.E.U8 desc[UR36][R158.64+0x70], R91 ;  /* 0x0000705b9e00a986 */ /* 0x0005e2000c101124 */
[----:B------:R-:W-:Y:S05]  /*4530*/  @P3 BRA `(.L_x_149) ;  /* 0x00000000000c3947 */ /* 0x000fea0003800000 */
[----:B------:R-:W5:Y:S02]  /*4540*/  LDG.E.U8 R156, desc[UR36][R162.64+0x71] ;  /* 0x00007124a29c7981 */ /* 0x000f64000c1e1100 */
[----:B-----5:R-:W-:-:S05]  /*4550*/  PRMT R22, R156, 0x8880, RZ ;  /* 0x000088809c167816 */ /* 0x020fca00000000ff */
[----:B------:R-:W-:-:S07]  /*4560*/  IMAD R167, R22, R155, RZ ;  /* 0x0000009b16a77224 */ /* 0x000fce00078e02ff */
.L_x_149:
[----:B------:R-:W-:Y:S05]  /*4570*/  BSYNC B1 ;  /* 0x0000000000017941 */ /* 0x000fea0003800000 */
.L_x_148:
[----:B------:R-:W-:Y:S01]  /*4580*/  @!P3 IMAD R145, R145, R154, R167 ;  /* 0x0000009a9191b224 */ /* 0x000fe200078e02a7 */
[----:B------:R-:W-:Y:S04]  /*4590*/  BSSY B1, `(.L_x_150) ;  /* 0x0000006000017945 */ /* 0x000fe80003800000 */
[----:B------:R0:W-:Y:S01]  /*45a0*/  @!P3 STG.E.U8 desc[UR36][R158.64+0x71], R145 ;  /* 0x000071919e00b986 */ /* 0x0001e2000c101124 */
[----:B------:R-:W-:Y:S05]  /*45b0*/  @P4 BRA `(.L_x_151) ;  /* 0x00000000000c4947 */ /* 0x000fea0003800000 */
[----:B------:R-:W5:Y:S02]  /*45c0*/  LDG.E.U8 R156, desc[UR36][R88.64+0x70] ;  /* 0x00007024589c7981 */ /* 0x000f64000c1e1100 */
[----:B-----5:R-:W-:-:S05]  /*45d0*/  PRMT R22, R156, 0x8880, RZ ;  /* 0x000088809c167816 */ /* 0x020fca00000000ff */
[----:B------:R-:W-:-:S07]  /*45e0*/  IMAD R167, R22, R155, RZ ;  /* 0x0000009b16a77224 */ /* 0x000fce00078e02ff */
.L_x_151:
[----:B------:R-:W-:Y:S05]  /*45f0*/  BSYNC B1 ;  /* 0x0000000000017941 */ /* 0x000fea0003800000 */
.L_x_150:
[----:B------:R-:W-:Y:S01]  /*4600*/  ISETP.LT.OR P2, PT, R164, 0x72, !P0 ;  /* 0x00000072a400780c */ /* 0x000fe20004741670 */
[----:B--2---:R-:W-:Y:S01]  /*4610*/  @!P4 IMAD R91, R146, R154, R167 ;  /* 0x0000009a925bc224 */ /* 0x004fe200078e02a7 */
[----:B------:R-:W-:Y:S01]  /*4620*/  BSSY B1, `(.L_x_152) ;  /* 0x0000009000017945 */ /* 0x000fe20003800000 */
[----:B------:R-:W-:-:S03]  /*4630*/  IADD3 R165, P3, R165, 0x80, RZ ;  /* 0x00000080a5a57810 */ /* 0x000fc60007f7e0ff */
[----:B------:R2:W-:Y:S01]  /*4640*/  @!P4 STG.E.U8 desc[UR36][R12.64+0x70], R91 ;  /* 0x0000705b0c00c986 */ /* 0x0005e2000c101124 */
[C---:B------:R-:W-:Y:S02]  /*4650*/  ISETP.LT.OR P4, PT, R164.reuse, 0x79, !P1 ;  /* 0x00000079a400780c */ /* 0x040fe40004f81670 */
[----:B------:R-:W-:-:S04]  /*4660*/  ISETP.LT.OR P1, PT, R164, 0x7a, !P1 ;  /* 0x0000007aa400780c */ /* 0x000fc80004f21670 */
[----:B------:R-:W-:Y:S09]  /*4670*/  @P2 BRA `(.L_x_153) ;  /* 0x00000000000c2947 */ /* 0x000ff20003800000 */
[----:B------:R-:W5:Y:S02]  /*4680*/  LDG.E.U8 R156, desc[UR36][R88.64+0x71] ;  /* 0x00007124589c7981 */ /* 0x000f64000c1e1100 */
[----:B-----5:R-:W-:-:S05]  /*4690*/  PRMT R22, R156, 0x8880, RZ ;  /* 0x000088809c167816 */ /* 0x020fca00000000ff */
[----:B------:R-:W-:-:S07]  /*46a0*/  IMAD R167, R22, R155, RZ ;  /* 0x0000009b16a77224 */ /* 0x000fce00078e02ff */
.L_x_153:
[----:B------:R-:W-:Y:S05]  /*46b0*/  BSYNC B1 ;  /* 0x0000000000017941 */ /* 0x000fea0003800000 */
.L_x_152:
[----:B------:R-:W-:Y:S01]  /*46c0*/  @!P2 IMAD R147, R147, R154, R167 ;  /* 0x0000009a9393a224 */ /* 0x000fe200078e02a7 */
[----:B------:R-:W-:Y:S04]  /*46d0*/  BSSY B1, `(.L_x_154) ;  /* 0x0000006000017945 */ /* 0x000fe80003800000 */
[----:B------:R0:W-:Y:S01]  /*46e0*/  @!P2 STG.E.U8 desc[UR36][R12.64+0x71], R147 ;  /* 0x000071930c00a986 */ /* 0x0001e2000c101124 */
[----:B------:R-:W-:Y:S05]  /*46f0*/  @P4 BRA `(.L_x_155) ;  /* 0x00000000000c4947 */ /* 0x000fea0003800000 */
[----:B------:R-:W5:Y:S02]  /*4700*/  LDG.E.U8 R156, desc[UR36][R162.64+0x78] ;  /* 0x00007824a29c7981 */ /* 0x000f64000c1e1100 */
[----:B-----5:R-:W-:-:S05]  /*4710*/  PRMT R22, R156, 0x8880, RZ ;  /* 0x000088809c167816 */ /* 0x020fca00000000ff */
[----:B------:R-:W-:-:S07]  /*4720*/  IMAD R167, R22, R155, RZ ;  /* 0x0000009b16a77224 */ /* 0x000fce00078e02ff */
.L_x_155:
[----:B------:R-:W-:Y:S05]  /*4730*/  BSYNC B1 ;  /* 0x0000000000017941 */ /* 0x000fea0003800000 */
.L_x_154:
[----:B--2---:R-:W-:Y:S01]  /*4740*/  @!P4 IMAD R91, R148, R154, R167 ;  /* 0x0000009a945bc224 */ /* 0x004fe200078e02a7 */
[----:B------:R-:W-:Y:S04]  /*4750*/  BSSY B1, `(.L_x_156) ;  /* 0x0000006000017945 */ /* 0x000fe80003800000 */
[----:B------:R2:W-:Y:S01]  /*4760*/  @!P4 STG.E.U8 desc[UR36][R158.64+0x78], R91 ;  /* 0x0000785b9e00c986 */ /* 0x0005e2000c101124 */
[----:B------:R-:W-:Y:S05]  /*4770*/  @P1 BRA `(.L_x_157) ;  /* 0x00000000000c1947 */ /* 0x000fea0003800000 */
[----:B------:R-:W5:Y:S02]  /*4780*/  LDG.E.U8 R156, desc[UR36][R162.64+0x79] ;  /* 0x00007924a29c7981 */ /* 0x000f64000c1e1100 */
[----:B-----5:R-:W-:-:S05]  /*4790*/  PRMT R22, R156, 0x8880, RZ ;  /* 0x000088809c167816 */ /* 0x020fca00000000ff */
[----:B------:R-:W-:-:S07]  /*47a0*/  IMAD R167, R22, R155, RZ ;  /* 0x0000009b16a77224 */ /* 0x000fce00078e02ff */
.L_x_157:
[----:B------:R-:W-:Y:S05]  /*47b0*/  BSYNC B1 ;  /* 0x0000000000017941 */ /* 0x000fea0003800000 */
.L_x_156:
[----:B------:R-:W-:Y:S01]  /*47c0*/  IMAD.X R5, RZ, RZ, R5, P3 ;  /* 0x000000ffff057224 */ /* 0x000fe200018e0605 */
[C---:B------:R-:W-:Y:S01]  /*47d0*/  ISETP.LT.OR P3, PT, R164.reuse, 0x79, !P0 ;  /* 0x00000079a400780c */ /* 0x040fe20004761670 */
[----:B------:R-:W-:Y:S01]  /*47e0*/  @!P1 IMAD R149, R149, R154, R167 ;  /* 0x0000009a95959224 */ /* 0x000fe200078e02a7 */
[----:B------:R-:W-:Y:S01]  /*47f0*/  ISETP.GE.AND P2, PT, R3, 0x81, PT ;  /* 0x000000810300780c */ /* 0x000fe20003f46270 */
[-C--:B--2---:R-:W-:Y:S01]  /*4800*/  IMAD.WIDE.U32 R90, R165, R14.reuse, R152 ;  /* 0x0000000ea55a7225 */ /* 0x084fe200078e0098 */
[----:B------:R-:W-:Y:S01]  /*4810*/  BSSY B1, `(.L_x_158) ;  /* 0x000000b000017945 */ /* 0x000fe20003800000 */
[C---:B------:R-:W-:Y:S01]  /*4820*/  ISETP.LT.OR P0, PT, R164.reuse, 0x7a, !P0 ;  /* 0x0000007aa400780c */ /* 0x040fe20004701670 */
[----:B------:R2:W-:Y:S01]  /*4830*/  @!P1 STG.E.U8 desc[UR36][R158.64+0x79], R149 ;  /* 0x000079959e009986 */ /* 0x0005e2000c101124 */
[----:B------:R-:W-:Y:S01]  /*4840*/  IMAD R22, R5, R14, RZ ;  /* 0x0000000e05167224 */ /* 0x000fe200078e02ff */
[----:B------:R-:W-:Y:S02]  /*4850*/  ISETP.LT.OR P1, PT, R164, 0x1, !P2 ;  /* 0x00000001a400780c */ /* 0x000fe40005721670 */
[----:B------:R-:W-:Y:S01]  /*4860*/  IADD3 R4, P4, R90, R10, RZ ;  /* 0x0000000a5a047210 */ /* 0x000fe20007f9e0ff */
[----:B---3--:R-:W-:-:S02]  /*4870*/  IMAD R93, R165, R15, R22 ;  /* 0x0000000fa55d7224 */ /* 0x008fc400078e0216 */
[----:B------:R-:W-:Y:S10]  /*4880*/  @P3 BRA `(.L_x_159) ;  /* 0x00000000000c3947 */ /* 0x000ff40003800000 */
[----:B------:R-:W3:Y:S02]  /*4890*/  LDG.E.U8 R156, desc[UR36][R88.64+0x78] ;  /* 0x00007824589c7981 */ /* 0x000ee4000c1e1100 */
[----:B---3--:R-:W-:-:S05]  /*48a0*/  PRMT R22, R156, 0x8880, RZ ;  /* 0x000088809c167816 */ /* 0x008fca00000000ff */
[----:B------:R-:W-:-:S07]  /*48b0*/  IMAD R167, R22, R155, RZ ;  /* 0x0000009b16a77224 */ /* 0x000fce00078e02ff */
.L_x_159:
[----:B------:R-:W-:Y:S05]  /*48c0*/  BSYNC B1 ;  /* 0x0000000000017941 */ /* 0x000fea0003800000 */
.L_x_158:
[----:B------:R-:W-:Y:S01]  /*48d0*/  @!P3 IMAD R15, R150, R154, R167 ;  /* 0x0000009a960fb224 */ /* 0x000fe200078e02a7 */
[----:B------:R-:W-:Y:S01]  /*48e0*/  BSSY B1, `(.L_x_160) ;  /* 0x0000007000017945 */ /* 0x000fe20003800000 */
[----:B------:R-:W-:-:S03]  /*48f0*/  IADD3.X R5, R11, R91, R93, P4, !PT ;  /* 0x0000005b0b057210 */ /* 0x000fc600027fe45d */
[----:B------:R3:W-:Y:S01]  /*4900*/  @!P3 STG.E.U8 desc[UR36][R12.64+0x78], R15 ;  /* 0x0000780f0c00b986 */ /* 0x0007e2000c101124 */
[----:B------:R-:W-:Y:S05]  /*4910*/  @P0 BRA `(.L_x_161) ;  /* 0x00000000000c0947 */ /* 0x000fea0003800000 */
[----:B------:R-:W5:Y:S02]  /*4920*/  LDG.E.U8 R156, desc[UR36][R88.64+0x79] ;  /* 0x00007924589c7981 */ /* 0x000f64000c1e1100 */
[----:B-----5:R-:W-:-:S05]  /*4930*/  PRMT R22, R156, 0x8880, RZ ;  /* 0x000088809c167816 */ /* 0x020fca00000000ff */
[----:B------:R-:W-:-:S07]  /*4940*/  IMAD R167, R22, R155, RZ ;  /* 0x0000009b16a77224 */ /* 0x000fce00078e02ff */
.L_x_161:
[----:B------:R-:W-:Y:S05]  /*4950*/  BSYNC B1 ;  /* 0x0000000000017941 */ /* 0x000fea0003800000 */
.L_x_160:
[----:B------:R-:W-:Y:S01]  /*4960*/  @!P0 IMAD R151, R151, R154, R167 ;  /* 0x0000009a97978224 */ /* 0x000fe200078e02a7 */
[----:B------:R-:W-:Y:S04]  /*4970*/  BSSY B1, `(.L_x_162) ;  /* 0x0000006000017945 */ /* 0x000fe80003800000 */
[----:B------:R0:W-:Y:S01]  /*4980*/  @!P0 STG.E.U8 desc[UR36][R12.64+0x79], R151 ;  /* 0x000079970c008986 */ /* 0x0001e2000c101124 */
[----:B------:R-:W-:Y:S05]  /*4990*/  @P1 BRA `(.L_x_163) ;  /* 0x00000000000c1947 */ /* 0x000fea0003800000 */
[----:B------:R-:W0:Y:S02]  /*49a0*/  LDG.E.U8 R156, desc[UR36][R4.64] ;  /* 0x00000024049c7981 */ /* 0x000e24000c1e1100 */
[----:B01-34-:R-:W-:-:S05]  /*49b0*/  PRMT R12, R156, 0x8880, RZ ;  /* 0x000088809c0c7816 */ /* 0x01bfca00000000ff */
[----:B------:R-:W-:-:S07]  /*49c0*/  IMAD R167, R12, R155, RZ ;  /* 0x0000009b0ca77224 */ /* 0x000fce00078e02ff */
.L_x_163:
[----:B------:R-:W-:Y:S05]  /*49d0*/  BSYNC B1 ;  /* 0x0000000000017941 */ /* 0x000fea0003800000 */
.L_x_162:
[----:B01-34-:R-:W-:Y:S01]  /*49e0*/  @!P1 IMAD R13, R24, R154, R167 ;  /* 0x0000009a180d9224 */ /* 0x01bfe200078e02a7 */
[----:B------:R-:W-:Y:S01]  /*49f0*/  BSSY B1, `(.L_x_164) ;  /* 0x000000b000017945 */ /* 0x000fe20003800000 */
[----:B------:R-:W-:Y:S01]  /*4a00*/  IMAD.WIDE.U32 R14, R165, R14, R160 ;  /* 0x0000000ea50e7225 */ /* 0x000fe200078e00a0 */
[----:B------:R-:W-:Y:S02]  /*4a10*/  ISETP.GE.AND P0, PT, R3, 0x89, PT ;  /* 0x000000890300780c */ /* 0x000fe40003f06270 */
[----:B------:R0:W-:Y:S01]  /*4a20*/  @!P1 STG.E.U8 desc[UR36][R6.64], R13 ;  /* 0x0000000d06009986 */ /* 0x0001e2000c101124 */
[----:B------:R-:W-:Y:S02]  /*4a30*/  ISETP.LT.OR P1, PT, R164, 0x2, !P2 ;  /* 0x00000002a400780c */ /* 0x000fe40005721670 */
[----:B------:R-:W-:Y:S01]  /*4a40*/  IADD3 R10, P3, P4, R20, R10, R14 ;  /* 0x0000000a140a7210 */ /* 0x000fe20007c7e00e */
[----:B------:R-:W-:-:S10]  /*4a50*/  IMAD.IADD R14, R93, 0x1, R15 ;  /* 0x000000015d0e7824 */ /* 0x000fd400078e020f */
[----:B0-----:R-:W-:Y:S05]  /*4a60*/  @P1 BRA `(.L_x_165) ;  /* 0x00000000000c1947 */ /* 0x001fea0003800000 */
[----:B------:R-:W3:Y:S02]  /*4a70*/  LDG.E.U8 R156, desc[UR36][R4.64+0x1] ;  /* 0x00000124049c7981 */ /* 0x000ee4000c1e1100 */
[----:B---3--:R-:W-:-:S05]  /*4a80*/  PRMT R12, R156, 0x8880, RZ ;  /* 0x000088809c0c7816 */ /* 0x008fca00000000ff */
[----:B------:R-:W-:-:S07]  /*4a90*/  IMAD R167, R12, R155, RZ ;  /* 0x0000009b0ca77224 */ /* 0x000fce00078e02ff */
.L_x_165:
[----:B------:R-:W-:Y:S05]  /*4aa0*/  BSYNC B1 ;  /* 0x0000000000017941 */ /* 0x000fea0003800000 */
.L_x_164:
[----:B------:R-:W-:Y:S01]  /*4ab0*/  IADD3.X R11, R153, R11, R14, P3, P4 ;  /* 0x0000000b990b7210 */ /* 0x000fe20001fe840e */
[----:B------:R-:W-:Y:S01]  /*4ac0*/  @!P1 IMAD R25, R25, R154, R167 ;  /* 0x0000009a19199224 */ /* 0x000fe200078e02a7 */
[C---:B------:R-:W-:Y:S01]  /*4ad0*/  ISETP.LT.OR P3, PT, R164.reuse, 0x1, !P0 ;  /* 0x00000001a400780c */ /* 0x040fe20004761670 */
[----:B------:R-:W-:Y:S01]  /*4ae0*/  BSSY B1, `(.L_x_166) ;  /* 0x0000008000017945 */ /* 0x000fe20003800000 */
[C---:B------:R-:W-:Y:S02]  /*4af0*/  ISETP.LT.OR P4, PT, R164.reuse, 0x9, !P2 ;  /* 0x00000009a400780c */ /* 0x040fe40005781670 */
[----:B------:R0:W-:Y:S01]  /*4b00*/  @!P1 STG.E.U8 desc[UR36][R6.64+0x1], R25 ;  /* 0x0000011906009986 */ /* 0x0001e2000c101124 */
[----:B------:R-:W-:-:S08]  /*4b10*/  ISETP.LT.OR P1, PT, R164, 0x2, !P0 ;  /* 0x00000002a400780c */ /* 0x000fd00004721670 */
[----:B------:R-:W-:Y:S05]  /*4b20*/  @P3 BRA `(.L_x_167) ;  /* 0x00000000000c3947 */ /* 0x000fea0003800000 */
[----:B------:R-:W3:Y:S02]  /*4b30*/  LDG.E.U8 R156, desc[UR36][R10.64] ;  /* 0x000000240a9c7981 */ /* 0x000ee4000c1e1100 */
[----:B---3--:R-:W-:-:S05]  /*4b40*/  PRMT R12, R156, 0x8880, RZ ;  /* 0x000088809c0c7816 */ /* 0x008fca00000000ff */
[----:B------:R-:W-:-:S07]  /*4b50*/  IMAD R167, R12, R155, RZ ;  /* 0x0000009b0ca77224 */ /* 0x000fce00078e02ff */
.L_x_167:
[----:B------:R-:W-:Y:S05]  /*4b60*/  BSYNC B1 ;  /* 0x0000000000017941 */ /* 0x000fea0003800000 */
.L_x_166:
[----:B------:R-:W-:Y:S01]  /*4b70*/  @!P3 IMAD R3, R26, R154, R167 ;  /* 0x0000009a1a03b224 */ /* 0x000fe200078e02a7 */
[----:B------:R-:W-:Y:S04]  /*4b80*/  BSSY B1, `(.L_x_168) ;  /* 0x0000006000017945 */ /* 0x000fe80003800000 */
[----:B------:R1:W-:Y:S01]  /*4b90*/  @!P3 STG.E.U8 desc[UR36][R8.64], R3 ;  /* 0x000000030800b986 */ /* 0x0003e2000c101124 */
[----:B------:R-:W-:Y:S05]  /*4ba0*/  @P1 BRA `(.L_x_169) ;  /* 0x00000000000c1947 */ /* 0x000fea0003800000 */
[----:B------:R-:W3:Y:S02]  /*4bb0*/  LDG.E.U8 R156, desc[UR36][R10.64+0x1] ;  /* 0x000001240a9c7981 */ /* 0x000ee4000c1e1100 */
[----:B---3--:R-:W-:-:S05]  /*4bc0*/  PRMT R12, R156, 0x8880, RZ ;  /* 0x000088809c0c7816 */ /* 0x008fca00000000ff */
[----:B------:R-:W-:-:S07]  /*4bd0*/  IMAD R167, R12, R155, RZ ;  /* 0x0000009b0ca77224 */ /* 0x000fce00078e02ff */
.L_x_169:
[----:B------:R-:W-:Y:S05]  /*4be0*/  BSYNC B1 ;  /* 0x0000000000017941 */ /* 0x000fea0003800000 */
.L_x_168:
[----:B------:R-:W-:Y:S01]  /*4bf0*/  @!P1 IMAD R27, R27, R154, R167 ;  /* 0x0000009a1b1b9224 */ /* 0x000fe200078e02a7 */
[----:B------:R-:W-:Y:S04]  /*4c00*/  BSSY B1, `(.L_x_170) ;  /* 0x0000006000017945 */ /* 0x000fe80003800000 */
[----:B------:R3:W-:Y:S01]  /*4c10*/  @!P1 STG.E.U8 desc[UR36][R8.64+0x1], R27 ;  /* 0x0000011b08009986 */ /* 0x0007e2000c101124 */
[----:B------:R-:W-:Y:S05]  /*4c20*/  @P4 BRA `(.L_x_171) ;  /* 0x00000000000c4947 */ /* 0x000fea0003800000 */
[----:B------:R-:W4:Y:S02]  /*4c30*/  LDG.E.U8 R156, desc[UR36][R4.64+0x8] ;  /* 0x00000824049c7981 */ /* 0x000f24000c1e1100 */
[----:B----4-:R-:W-:-:S05]  /*4c40*/  PRMT R12, R156, 0x8880, RZ ;  /* 0x000088809c0c7816 */ /* 0x010fca00000000ff */
[----:B------:R-:W-:-:S07]  /*4c50*/  IMAD R167, R12, R155, RZ ;  /* 0x0000009b0ca77224 */ /* 0x000fce00078e02ff */
.L_x_171:
[----:B------:R-:W-:Y:S05]  /*4c60*/  BSYNC B1 ;  /* 0x0000000000017941 */ /* 0x000fea0003800000 */
.L_x_170:
[----:B------:R-:W-:Y:S01]  /*4c70*/  ISETP.LT.OR P1, PT, R164, 0xa, !P2 ;  /* 0x0000000aa400780c */ /* 0x000fe20005721670 */
[----:B-1----:R-:W-:Y:S01]  /*4c80*/  @!P4 IMAD R3, R28, R154, R167 ;  /* 0x0000009a1c03c224 */ /* 0x002fe200078e02a7 */
[----:B------:R-:W-:Y:S01]  /*4c90*/  BSSY B1, `(.L_x_172) ;  /* 0x0000008000017945 */ /* 0x000fe20003800000 */
[----:B------:R-:W-:-:S03]  /*4ca0*/  ISETP.LT.OR P3, PT, R164, 0x9, !P0 ;  /* 0x00000009a400780c */ /* 0x000fc60004761670 */
[----:B------:R1:W-:Y:S01]  /*4cb0*/  @!P4 STG.E.U8 desc[UR36][R6.64+0x8], R3 ;  /* 0x000008030600c986 */ /* 0x0003e2000c101124 */
[----:B------:R-:W-:-:S06]  /*4cc0*/  ISETP.LT.OR P4, PT, R164, 0xa, !P0 ;  /* 0x0000000aa400780c */ /* 0x000fcc0004781670 */
[----:B------:R-:W-:Y:S07]  /*4cd0*/  @P1 BRA `(.L_x_173) ;  /* 0x00000000000c1947 */ /* 0x000fee0003800000 */
[----:B------:R-:W4:Y:S02]  /*4ce0*/  LDG.E.U8 R156, desc[UR36][R4.64+0x9] ;  /* 0x00000924049c7981 */ /* 0x000f24000c1e1100 */
[----:B----4-:R-:W-:-:S05]  /*4cf0*/  PRMT R12, R156, 0x8880, RZ ;  /* 0x000088809c0c7816 */ /* 0x010fca00000000ff */
[----:B------:R-:W-:-:S07]  /*4d00*/  IMAD R167, R12, R155, RZ ;  /* 0x0000009b0ca77224 */ /* 0x000fce00078e02ff */
.L_x_173:
[----:B------:R-:W-:Y:S05]  /*4d10*/  BSYNC B1 ;  /* 0x0000000000017941 */ /* 0x000fea0003800000 */
.L_x_172:
[----:B------:R-:W-:Y:S01]  /*4d20*/  @!P1 IMAD R29, R29, R154, R167 ;  /* 0x0000009a1d1d9224 */ /* 0x000fe200078e02a7 */
[----:B------:R-:W-:Y:S04]  /*4d30*/  BSSY B1, `(.L_x_174) ;  /* 0x0000006000017945 */ /* 0x000fe80003800000 */
[----:B------:R4:W-:Y:S01]  /*4d40*/  @!P1 STG.E.U8 desc[UR36][R6.64+0x9], R29 ;  /* 0x0000091d06009986 */ /* 0x0009e2000c101124 */
[----:B------:R-:W-:Y:S05]  /*4d50*/  @P3 BRA `(.L_x_175) ;  /* 0x00000000000c3947 */ /* 0x000fea0003800000 */
[----:B------:R-:W5:Y:S02]  /*4d60*/  LDG.E.U8 R156, desc[UR36][R10.64+0x8] ;  /* 0x000008240a9c7981 */ /* 0x000f64000c1e1100 */
[----:B-----5:R-:W-:-:S05]  /*4d70*/  PRMT R12, R156, 0x8880, RZ ;  /* 0x000088809c0c7816 */ /* 0x020fca00000000ff */
[----:B------:R-:W-:-:S07]  /*4d80*/  IMAD R167, R12, R155, RZ ;  /* 0x0000009b0ca77224 */ /* 0x000fce00078e02ff */
.L_x_175:
[----:B------:R-:W-:Y:S05]  /*4d90*/  BSYNC B1 ;  /* 0x0000000000017941 */ /* 0x000fea0003800000 */
.L_x_174:
[----:B-1----:R-:W-:Y:S01]  /*4da0*/  @!P3 IMAD R3, R30, R154, R167 ;  /* 0x0000009a1e03b224 */ /* 0x002fe200078e02a7 */
[----:B------:R-:W-:Y:S04]  /*4db0*/  BSSY B1, `(.L_x_176) ;  /* 0x0000006000017945 */ /* 0x000fe80003800000 */
[----:B------:R1:W-:Y:S01]  /*4dc0*/  @!P3 STG.E.U8 desc[UR36][R8.64+0x8], R3 ;  /* 0x000008030800b986 */ /* 0x0003e2000c101124 */
[----:B------:R-:W-:Y:S05]  /*4dd0*/  @P4 BRA `(.L_x_177) ;  /* 0x00000000000c4947 */ /* 0x000fea0003800000 */
[----:B------:R-:W5:Y:S02]  /*4de0*/  LDG.E.U8 R156, desc[UR36][R10.64+0x9] ;  /* 0x000009240a9c7981 */ /* 0x000f64000c1e1100 */
[----:B-----5:R-:W-:-:S05]  /*4df0*/  PRMT R12, R156, 0x8880, RZ ;  /* 0x000088809c0c7816 */ /* 0x020fca00000000ff */
[----:B------:R-:W-:-:S07]  /*4e00*/  IMAD R167, R12, R155, RZ ;  /* 0x0000009b0ca77224 */ /* 0x000fce00078e02ff */
.L_x_177:
[----:B------:R-:W-:Y:S05]  /*4e10*/  BSYNC B1 ;  /* 0x0000000000017941 */ /* 0x000fea0003800000 */
.L_x_176:
        /* <DEDUP_REMOVED lines=10> */
.L_x_179:
[----:B------:R-:W-:Y:S05]  /*4ec0*/  BSYNC B1 ;  /* 0x0000000000017941 */ /* 0x000fea0003800000 */
.L_x_178:
[----:B-1----:R-:W-:Y:S01]  /*4ed0*/  @!P1 IMAD R3, R32, R154, R167 ;  /* 0x0000009a20039224 */ /* 0x002fe200078e02a7 */
[----:B------:R-:W-:Y:S04]  /*4ee0*/  BSSY B1, `(.L_x_180) ;  /* 0x0000006000017945 */ /* 0x000fe80003800000 */
[----:B------:R1:W-:Y:S01]  /*4ef0*/  @!P1 STG.E.U8 desc[UR36][R6.64+0x10], R3 ;  /* 0x0000100306009986 */ /* 0x0003e2000c101124 */
[----:B------:R-:W-:Y:S05]  /*4f00*/  @P3 BRA `(.L_x_181) ;  /* 0x00000000000c3947 */ /* 0x000fea0003800000 */
[----:B------:R-:W5:Y:S02]  /*4f10*/  LDG.E.U8 R156, desc[UR36][R4.64+0x11] ;  /* 0x00001124049c7981 */ /* 0x000f64000c1e1100 */
[----:B-----5:R-:W-:-:S05]  /*4f20*/  PRMT R12, R156, 0x8880, RZ ;  /* 0x000088809c0c7816 */ /* 0x020fca00000000ff */
[----:B------:R-:W-:-:S07]  /*4f30*/  IMAD R167, R12, R155, RZ ;  /* 0x0000009b0ca77224 */ /* 0x000fce00078e02ff */
.L_x_181:
[----:B------:R-:W-:Y:S05]  /*4f40*/  BSYNC B1 ;  /* 0x0000000000017941 */ /* 0x000fea0003800000 */
.L_x_180:
[----:B------:R-:W-:Y:S01]  /*4f50*/  @!P3 IMAD R33, R33, R154, R167 ;  /* 0x0000009a2121b224 */ /* 0x000fe200078e02a7 */
[----:B------:R-:W-:Y:S04]  /*4f60*/  BSSY B1, `(.L_x_182) ;  /* 0x0000006000017945 */ /* 0x000fe80003800000 */
[----:B------:R0:W-:Y:S01]  /*4f70*/  @!P3 STG.E.U8 desc[UR36][R6.64+0x11], R33 ;  /* 0x000011210600b986 */ /* 0x0001e2000c101124 */
[----:B------:R-:W-:Y:S05]  /*4f80*/  @P4 BRA `(.L_x_183) ;  /* 0x00000000000c4947 */ /* 0x000fea0003800000 */
[----:B------:R-:W5:Y:S02]  /*4f90*/  LDG.E.U8 R156, desc[UR36][R10.64+0x10] ;  /* 0x000010240a9c7981 */ /* 0x000f64000c1e1100 */
[----:B-----5:R-:W-:-:S05]  /*4fa0*/  PRMT R12, R156, 0x8880, RZ ;  /* 0x000088809c0c7816 */ /* 0x020fca00000000ff */
[----:B------:R-:W-:-:S07]  /*4fb0*/  IMAD R167, R12, R155, RZ ;  /* 0x0000009b0ca77224 */ /* 0x000fce00078e02ff */
.L_x_183:
[----:B------:R-:W-:Y:S05]  /*4fc0*/  BSYNC B1 ;  /* 0x0000000000017941 */ /* 0x000fea0003800000 */
.L_x_182:
[----:B------:R-:W-:Y:S01]  /*4fd0*/  ISETP.LT.OR P1, PT, R164, 0x12, !P0 ;  /* 0x00000012a400780c */ /* 0x000fe20004721670 */
[----:B-1----:R-:W-:Y:S01]  /*4fe0*/  @!P4 IMAD R3, R34, R154, R167 ;  /* 0x0000009a2203c224 */ /* 0x002fe200078e02a7 */
        /* <DEDUP_REMOVED lines=8> */
.L_x_185:
[----:B------:R-:W-:Y:S05]  /*5070*/  BSYNC B1 ;  /* 0x0000000000017941 */ /* 0x000fea0003800000 */
.L_x_184:
[----:B------:R-:W-:Y:S01]  /*5080*/  @!P1 IMAD R35, R35, R154, R167 ;  /* 0x0000009a23239224 */ /* 0x000fe200078e02a7 */
[----:B------:R-:W-:Y:S04]  /*5090*/  BSSY B1, `(.L_x_186) ;  /* 0x0000006000017945 */ /* 0x000fe80003800000 */
[----:B------:R0:W-:Y:S01]  /*50a0*/  @!P1 STG.E.U8 desc[UR36][R8.64+0x11], R35 ;  /* 0x0000112308009986 */ /* 0x0001e2000c101124 */
[----:B------:R-:W-:Y:S05]  /*50b0*/  @P3 BRA `(.L_x_187) ;  /* 0x00000000000c3947 */ /* 0x000fea0003800000 */
[----:B------:R-:W5:Y:S02]  /*50c0*/  LDG.E.U8 R156, desc[UR36][R4.64+0x18] ;  /* 0x00001824049c7981 */ /* 0x000f64000c1e1100 */
[----:B-----5:R-:W-:-:S05]  /*50d0*/  PRMT R12, R156, 0x8880, RZ ;  /* 0x000088809c0c7816 */ /* 0x020fca00000000ff */
[----:B------:R-:W-:-:S07]  /*50e0*/  IMAD R167, R12, R155, RZ ;  /* 0x0000009b0ca77224 */ /* 0x000fce00078e02ff */
.L_x_187:
[----:B------:R-:W-:Y:S05]  /*50f0*/  BSYNC B1 ;  /* 0x0000000000017941 */ /* 0x000fea0003800000 */
.L_x_186:
[----:B-1----:R-:W-:Y:S01]  /*5100*/  @!P3 IMAD R3, R36, R154, R167 ;  /* 0x0000009a2403b224 */ /* 0x002fe200078e02a7 */
[----:B------:R-:W-:Y:S04]  /*5110*/  BSSY B1, `(.L_x_188) ;  /* 0x0000006000017945 */ /* 0x000fe80003800000 */
[----:B------:R1:W-:Y:S01]  /*5120*/  @!P3 STG.E.U8 desc[UR36][R6.64+0x18], R3 ;  /* 0x000018030600b986 */ /* 0x0003e2000c101124 */
[----:B------:R-:W-:Y:S05]  /*5130*/  @P4 BRA `(.L_x_189) ;  /* 0x00000000000c4947 */ /* 0x000fea0003800000 */
[----:B------:R-:W5:Y:S02]  /*5140*/  LDG.E.U8 R156, desc[UR36][R4.64+0x19] ;  /* 0x00001924049c7981 */ /* 0x000f64000c1e1100 */
[----:B-----5:R-:W-:-:S05]  /*5150*/  PRMT R12, R156, 0x8880, RZ ;  /* 0x000088809c0c7816 */ /* 0x020fca00000000ff */
[----:B------:R-:W-:-:S07]  /*5160*/  IMAD R167, R12, R155, RZ ;  /* 0x0000009b0ca77224 */ /* 0x000fce00078e02ff */
.L_x_189:
[----:B------:R-:W-:Y:S05]  /*5170*/  BSYNC B1 ;  /* 0x0000000000017941 */ /* 0x000fea0003800000 */
.L_x_188:
        /* <DEDUP_REMOVED lines=10> */
.L_x_191:
[----:B------:R-:W-:Y:S05]  /*5220*/  BSYNC B1 ;  /* 0x0000000000017941 */ /* 0x000fea0003800000 */
.L_x_190:
[----:B-1----:R-:W-:Y:S01]  /*5230*/  @!P1 IMAD R3, R38, R154, R167 ;  /* 0x0000009a26039224 */ /* 0x002fe200078e02a7 */
[----:B------:R-:W-:Y:S04]  /*5240*/  BSSY B1, `(.L_x_192) ;  /* 0x0000006000017945 */ /* 0x000fe80003800000 */
[----:B------:R1:W-:Y:S01]  /*5250*/  @!P1 STG.E.U8 desc[UR36][R8.64+0x18], R3 ;  /* 0x0000180308009986 */ /* 0x0003e2000c101124 */
[----:B------:R-:W-:Y:S05]  /*5260*/  @P3 BRA `(.L_x_193) ;  /* 0x00000000000c3947 */ /* 0x000fea0003800000 */
[----:B------:R-:W5:Y:S02]  /*5270*/  LDG.E.U8 R156, desc[UR36][R10.64+0x19] ;  /* 0x000019240a9c7981 */ /* 0x000f64000c1e1100 */
[----:B-----5:R-:W-:-:S05]  /*5280*/  PRMT R12, R156, 0x8880, RZ ;  /* 0x000088809c0c7816 */ /* 0x020fca00000000ff */
[----:B------:R-:W-:-:S07]  /*5290*/  IMAD R167, R12, R155, RZ ;  /* 0x0000009b0ca77224 */ /* 0x000fce00078e02ff */
.L_x_193:
[----:B------:R-:W-:Y:S05]  /*52a0*/  BSYNC B1 ;  /* 0x0000000000017941 */ /* 0x000fea0003800000 */
.L_x_192:
[----:B------:R-:W-:Y:S01]  /*52b0*/  @!P3 IMAD R39, R39, R154, R167 ;  /* 0x0000009a2727b224 */ /* 0x000fe200078e02a7 */
[----:B------:R-:W-:Y:S04]  /*52c0*/  BSSY B1, `(.L_x_194) ;  /* 0x0000006000017945 */ /* 0x000fe80003800000 */
[----:B------:R0:W-:Y:S01]  /*52d0*/  @!P3 STG.E.U8 desc[UR36][R8.64+0x19], R39 ;  /* 0x000019270800b986 */ /* 0x0001e2000c101124 */
[----:B------:R-:W-:Y:S05]  /*52e0*/  @P4 BRA `(.L_x_195) ;  /* 0x00000000000c4947 */ /* 0x000fea0003800000 */
[----:B------:R-:W5:Y:S02]  /*52f0*/  LDG.E.U8 R156, desc[UR36][R4.64+0x20] ;  /* 0x00002024049c7981 */ /* 0x000f64000c1e1100 */
[----:B-----5:R-:W-:-:S05]  /*5300*/  PRMT R12, R156, 0x8880, RZ ;  /* 0x000088809c0c7816 */ /* 0x020fca00000000ff */
[----:B------:R-:W-:-:S07]  /*5310*/  IMAD R167, R12, R155, RZ ;  /* 0x0000009b0ca77224 */ /* 0x000fce00078e02ff */
.L_x_195:
[----:B------:R-:W-:Y:S05]  /*5320*/  BSYNC B1 ;  /* 0x0000000000017941 */ /* 0x000fea0003800000 */
.L_x_194:
        /* <DEDUP_REMOVED lines=10> */
.L_x_197:
[----:B------:R-:W-:Y:S05]  /*53d0*/  BSYNC B1 ;  /* 0x0000000000017941 */ /* 0x000fea0003800000 */
.L_x_196:
[----:B------:R-:W-:Y:S01]  /*53e0*/  @!P1 IMAD R41, R41, R154, R167 ;  /* 0x0000009a29299224 */ /* 0x000fe200078e02a7 */
[----:B------:R-:W-:Y:S04]  /*53f0*/  BSSY B1, `(.L_x_198) ;  /* 0x0000006000017945 */ /* 0x000fe80003800000 */
[----:B------:R0:W-:Y:S01]  /*5400*/  @!P1 STG.E.U8 desc[UR36][R6.64+0x21], R41 ;  /* 0x0000212906009986 */ /* 0x0001e2000c101124 */
[----:B------:R-:W-:Y:S05]  /*5410*/  @P3 BRA `(.L_x_199) ;  /* 0x00000000000c3947 */ /* 0x000fea0003800000 */
[----:B------:R-:W5:Y:S02]  /*5420*/  LDG.E.U8 R156, desc[UR36][R10.64+0x20] ;  /* 0x000020240a9c7981 */ /* 0x000f64000c1e1100 */
[----:B-----5:R-:W-:-:S05]  /*5430*/  PRMT R12, R156, 0x8880, RZ ;  /* 0x000088809c0c7816 */ /* 0x020fca00000000ff */
[----:B------:R-:W-:-:S07]  /*5440*/  IMAD R167, R12, R155, RZ ;  /* 0x0000009b0ca77224 */ /* 0x000fce00078e02ff */
.L_x_199:
[----:B------:R-:W-:Y:S05]  /*5450*/  BSYNC B1 ;  /* 0x0000000000017941 */ /* 0x000fea0003800000 */
.L_x_198:
[----:B-1----:R-:W-:Y:S01]  /*5460*/  @!P3 IMAD R3, R42, R154, R167 ;  /* 0x0000009a2a03b224 */ /* 0x002fe200078e02a7 */
[----:B------:R-:W-:Y:S04]  /*5470*/  BSSY B1, `(.L_x_200) ;  /* 0x0000006000017945 */ /* 0x000fe80003800000 */
[----:B------:R1:W-:Y:S01]  /*5480*/  @!P3 STG.E.U8 desc[UR36][R8.64+0x20], R3 ;  /* 0x000020030800b986 */ /* 0x0003e2000c101124 */
[----:B------:R-:W-:Y:S05]  /*5490*/  @P4 BRA `(.L_x_201) ;  /* 0x00000000000c4947 */ /* 0x000fea0003800000 */
[----:B------:R-:W5:Y:S02]  /*54a0*/  LDG.E.U8 R156, desc[UR36][R10.64+0x21] ;  /* 0x000021240a9c7981 */ /* 0x000f64000c1e1100 */
[----:B-----5:R-:W-:-:S05]  /*54b0*/  PRMT R12, R156, 0x8880, RZ ;  /* 0x000088809c0c7816 */ /* 0x020fca00000000ff */
[----:B------:R-:W-:-:S07]  /*54c0*/  IMAD R167, R12, R155, RZ ;  /* 0x0000009b0ca77224 */ /* 0x000fce00078e02ff */
.L_x_201:
[----:B------:R-:W-:Y:S05]  /*54d0*/  BSYNC B1 ;  /* 0x0000000000017941 */ /* 0x000fea0003800000 */
.L_x_200:
        /* <DEDUP_REMOVED lines=10> */
.L_x_203:
[----:B------:R-:W-:Y:S05]  /*5580*/  BSYNC B1 ;  /* 0x0000000000017941 */ /* 0x000fea0003800000 */
.L_x_202:
[----:B-1----:R-:W-:Y:S01]  /*5590*/  @!P1 IMAD R3, R44, R154, R167 ;  /* 0x0000009a2c039224 */ /* 0x002fe200078e02a7 */
[----:B------:R-:W-:Y:S04]  /*55a0*/  BSSY B1, `(.L_x_204) ;  /* 0x0000006000017945 */ /* 0x000fe80003800000 */
[----:B------:R1:W-:Y:S01]  /*55b0*/  @!P1 STG.E.U8 desc[UR36][R6.64+0x28], R3 ;  /* 0x0000280306009986 */ /* 0x0003e2000c101124 */
[----:B------:R-:W-:Y:S05]  /*55c0*/  @P3 BRA `(.L_x_205) ;  /* 0x00000000000c3947 */ /* 0x000fea0003800000 */
[----:B------:R-:W5:Y:S02]  /*55d0*/  LDG.E.U8 R156, desc[UR36][R4.64+0x29] ;  /* 0x00002924049c7981 */ /* 0x000f64000c1e1100 */
[----:B-----5:R-:W-:-:S05]  /*55e0*/  PRMT R12, R156, 0x8880, RZ ;  /* 0x000088809c0c7816 */ /* 0x020fca00000000ff */
[----:B------:R-:W-:-:S07]  /*55f0*/  IMAD R167, R12, R155, RZ ;  /* 0x0000009b0ca77224 */ /* 0x000fce00078e02ff */
.L_x_205:
[----:B------:R-:W-:Y:S05]  /*5600*/  BSYNC B1 ;  /* 0x0000000000017941 */ /* 0x000fea0003800000 */
.L_x_204:
[----:B------:R-:W-:Y:S01]  /*5610*/  @!P3 IMAD R45, R45, R154, R167 ;  /* 0x0000009a2d2db224 */ /* 0x000fe200078e02a7 */
[----:B------:R-:W-:Y:S04]  /*5620*/  BSSY B1, `(.L_x_206) ;  /* 0x0000006000017945 */ /* 0x000fe80003800000 */
[----:B------:R0:W-:Y:S01]  /*5630*/  @!P3 STG.E.U8 desc[UR36][R6.64+0x29], R45 ;  /* 0x0000292d0600b986 */ /* 0x0001e2000c101124 */
[----:B------:R-:W-:Y:S05]  /*5640*/  @P4 BRA `(.L_x_207) ;  /* 0x00000000000c4947 */ /* 0x000fea0003800000 */
[----:B------:R-:W5:Y:S02]  /*5650*/  LDG.E.U8 R156, desc[UR36][R10.64+0x28] ;  /* 0x000028240a9c7981 */ /* 0x000f64000c1e1100 */
[----:B-----5:R-:W-:-:S05]  /*5660*/  PRMT R12, R156, 0x8880, RZ ;  /* 0x000088809c0c7816 */ /* 0x020fca00000000ff */
[----:B------:R-:W-:-:S07]  /*5670*/  IMAD R167, R12, R155, RZ ;  /* 0x0000009b0ca77224 */ /* 0x000fce00078e02ff */
.L_x_207:
[----:B------:R-:W-:Y:S05]  /*5680*/  BSYNC B1 ;  /* 0x0000000000017941 */ /* 0x000fea0003800000 */
.L_x_206:
        /* <DEDUP_REMOVED lines=10> */
.L_x_209:
[----:B------:R-:W-:Y:S05]  /*5730*/  BSYNC B1 ;  /* 0x0000000000017941 */ /* 0x000fea0003800000 */
.L_x_208:
[----:B------:R-:W-:Y:S01]  /*5740*/  @!P1 IMAD R47, R47, R154, R167 ;  /* 0x0000009a2f2f9224 */ /* 0x000fe200078e02a7 */
[----:B------:R-:W-:Y:S04]  /*5750*/  BSSY B1, `(.L_x_210) ;  /* 0x0000006000017945 */ /* 0x000fe80003800000 */
[----:B------:R0:W-:Y:S01]  /*5760*/  @!P1 STG.E.U8 desc[UR36][R8.64+0x29], R47 ;  /* 0x0000292f08009986 */ /* 0x0001e2000c101124 */
[----:B------:R-:W-:Y:S05]  /*5770*/  @P3 BRA `(.L_x_211) ;  /* 0x00000000000c3947 */ /* 0x000fea0003800000 */
[----:B------:R-:W5:Y:S02]  /*5780*/  LDG.E.U8 R156, desc[UR36][R4.64+0x30] ;  /* 0x00003024049c7981 */ /* 0x000f64000c1e1100 */
[----:B-----5:R-:W-:-:S05]  /*5790*/  PRMT R12, R156, 0x8880, RZ ;  /* 0x000088809c0c7816 */ /* 0x020fca00000000ff */
[----:B------:R-:W-:-:S07]  /*57a0*/  IMAD R167, R12, R155, RZ ;  /* 0x0000009b0ca77224 */ /* 0x000fce00078e02ff */
.L_x_211:
[----:B------:R-:W-:Y:S05]  /*57b0*/  BSYNC B1 ;  /* 0x0000000000017941 */ /* 0x000fea0003800000 */
.L_x_210:
[----:B-1----:R-:W-:Y:S01]  /*57c0*/  @!P3 IMAD R3, R48, R154, R167 ;  /* 0x0000009a3003b224 */ /* 0x002fe200078e02a7 */
[----:B------:R-:W-:Y:S04]  /*57d0*/  BSSY B1, `(.L_x_212) ;  /* 0x0000006000017945 */ /* 0x000fe80003800000 */
[----:B------:R1:W-:Y:S01]  /*57e0*/  @!P3 STG.E.U8 desc[UR36][R6.64+0x30], R3 ;  /* 0x000030030600b986 */ /* 0x0003e2000c101124 */
[----:B------:R-:W-:Y:S05]  /*57f0*/  @P4 BRA `(.L_x_213) ;  /* 0x00000000000c4947 */ /* 0x000fea0003800000 */
[----:B------:R-:W5:Y:S02]  /*5800*/  LDG.E.U8 R156, desc[UR36][R4.64+0x31] ;  /* 0x00003124049c7981 */ /* 0x000f64000c1e1100 */
[----:B-----5:R-:W-:-:S05]  /*5810*/  PRMT R12, R156, 0x8880, RZ ;  /* 0x000088809c0c7816 */ /* 0x020fca00000000ff */
[----:B------:R-:W-:-:S07]  /*5820*/  IMAD R167, R12, R155, RZ ;  /* 0x0000009b0ca77224 */ /* 0x000fce00078e02ff */
.L_x_213:
[----:B------:R-:W-:Y:S05]  /*5830*/  BSYNC B1 ;  /* 0x0000000000017941 */ /* 0x000fea0003800000 */
.L_x_212:
        /* <DEDUP_REMOVED lines=10> */
.L_x_215:
[----:B------:R-:W-:Y:S05]  /*58e0*/  BSYNC B1 ;  /* 0x0000000000017941 */ /* 0x000fea0003800000 */
.L_x_214:
[----:B-1----:R-:W-:Y:S01]  /*58f0*/  @!P1 IMAD R3, R50, R154, R167 ;  /* 0x0000009a32039224 */ /* 0x002fe200078e02a7 */
[----:B------:R-:W-:Y:S04]  /*5900*/  BSSY B1, `(.L_x_216) ;  /* 0x0000006000017945 */ /* 0x000fe80003800000 */
[----:B------:R1:W-:Y:S01]  /*5910*/  @!P1 STG.E.U8 desc[UR36][R8.64+0x30], R3 ;  /* 0x0000300308009986 */ /* 0x0003e2000c101124 */
[----:B------:R-:W-:Y:S05]  /*5920*/  @P3 BRA `(.L_x_217) ;  /* 0x00000000000c3947 */ /* 0x000fea0003800000 */
[----:B------:R-:W5:Y:S02]  /*5930*/  LDG.E.U8 R156, desc[UR36][R10.64+0x31] ;  /* 0x000031240a9c7981 */ /* 0x000f64000c1e1100 */
[----:B-----5:R-:W-:-:S05]  /*5940*/  PRMT R12, R156, 0x8880, RZ ;  /* 0x000088809c0c7816 */ /* 0x020fca00000000ff */
[----:B------:R-:W-:-:S07]  /*5950*/  IMAD R167, R12, R155, RZ ;  /* 0x0000009b0ca77224 */ /* 0x000fce00078e02ff */
.L_x_217:
[----:B------:R-:W-:Y:S05]  /*5960*/  BSYNC B1 ;  /* 0x0000000000017941 */ /* 0x000fea0003800000 */
.L_x_216:
[----:B------:R-:W-:Y:S01]  /*5970*/  @!P3 IMAD R51, R51, R154, R167 ;  /* 0x0000009a3333b224 */ /* 0x000fe200078e02a7 */
[----:B------:R-:W-:Y:S04]  /*5980*/  BSSY B1, `(.L_x_218) ;  /* 0x0000006000017945 */ /* 0x000fe80003800000 */
[----:B------:R0:W-:Y:S01]  /*5990*/  @!P3 STG.E.U8 desc[UR36][R8.64+0x31], R51 ;  /* 0x000031330800b986 */ /* 0x0001e2000c101124 */
[----:B------:R-:W-:Y:S05]  /*59a0*/  @P4 BRA `(.L_x_219) ;  /* 0x00000000000c4947 */ /* 0x000fea0003800000 */
[----:B------:R-:W5:Y:S02]  /*59b0*/  LDG.E.U8 R156, desc[UR36][R4.64+0x38] ;  /* 0x00003824049c7981 */ /* 0x000f64000c1e1100 */
[----:B-----5:R-:W-:-:S05]  /*59c0*/  PRMT R12, R156, 0x8880, RZ ;  /* 0x000088809c0c7816 */ /* 0x020fca00000000ff */
[----:B------:R-:W-:-:S07]  /*59d0*/  IMAD R167, R12, R155, RZ ;  /* 0x0000009b0ca77224 */ /* 0x000fce00078e02ff */
.L_x_219:
[----:B------:R-:W-:Y:S05]  /*59e0*/  BSYNC B1 ;  /* 0x0000000000017941 */ /* 0x000fea0003800000 */
.L_x_218:
        /* <DEDUP_REMOVED lines=10> */
.L_x_221:
[----:B------:R-:W-:Y:S05]  /*5a90*/  BSYNC B1 ;  /* 0x0000000000017941 */ /* 0x000fea0003800000 */
.L_x_220:
[----:B------:R-:W-:Y:S01]  /*5aa0*/  @!P1 IMAD R53, R53, R154, R167 ;  /* 0x0000009a35359224 */ /* 0x000fe200078e02a7 */
[----:B------:R-:W-:Y:S04]  /*5ab0*/  BSSY B1, `(.L_x_222) ;  /* 0x0000006000017945 */ /* 0x000fe80003800000 */
[----:B------:R0:W-:Y:S01]  /*5ac0*/  @!P1 STG.E.U8 desc[UR36][R6.64+0x39], R53 ;  /* 0x0000393506009986 */ /* 0x0001e2000c101124 */
[----:B------:R-:W-:Y:S05]  /*5ad0*/  @P3 BRA `(.L_x_223) ;  /* 0x00000000000c3947 */ /* 0x000fea0003800000 */
[----:B------:R-:W5:Y:S02]  /*5ae0*/  LDG.E.U8 R156, desc[UR36][R10.64+0x38] ;  /* 0x000038240a9c7981 */ /* 0x000f64000c1e1100 */
[----:B-----5:R-:W-:-:S05]  /*5af0*/  PRMT R12, R156, 0x8880, RZ ;  /* 0x000088809c0c7816 */ /* 0x020fca00000000ff */
[----:B------:R-:W-:-:S07]  /*5b00*/  IMAD R167, R12, R155, RZ ;  /* 0x0000009b0ca77224 */ /* 0x000fce00078e02ff */
.L_x_223:
[----:B------:R-:W-:Y:S05]  /*5b10*/  BSYNC B1 ;  /* 0x0000000000017941 */ /* 0x000fea0003800000 */
.L_x_222:
[----:B-1----:R-:W-:Y:S01]  /*5b20*/  @!P3 IMAD R3, R54, R154, R167 ;  /* 0x0000009a3603b224 */ /* 0x002fe200078e02a7 */
[----:B------:R-:W-:Y:S04]  /*5b30*/  BSSY B1, `(.L_x_224) ;  /* 0x0000006000017945 */ /* 0x000fe80003800000 */
[----:B------:R1:W-:Y:S01]  /*5b40*/  @!P3 STG.E.U8 desc[UR36][R8.64+0x38], R3 ;  /* 0x000038030800b986 */ /* 0x0003e2000c101124 */
[----:B------:R-:W-:Y:S05]  /*5b50*/  @P4 BRA `(.L_x_225) ;  /* 0x00000000000c4947 */ /* 0x000fea0003800000 */
[----:B------:R-:W5:Y:S02]  /*5b60*/  LDG.E.U8 R156, desc[UR36][R10.64+0x39] ;  /* 0x000039240a9c7981 */ /* 0x000f64000c1e1100 */
[----:B-----5:R-:W-:-:S05]  /*5b70*/  PRMT R12, R156, 0x8880, RZ ;  /* 0x000088809c0c7816 */ /* 0x020fca00000000ff */
[----:B------:R-:W-:-:S07]  /*5b80*/  IMAD R167, R12, R155, RZ ;  /* 0x0000009b0ca77224 */ /* 0x000fce00078e02ff */
.L_x_225:
[----:B------:R-:W-:Y:S05]  /*5b90*/  BSYNC B1 ;  /* 0x0000000000017941 */ /* 0x000fea0003800000 */
.L_x_224:
        /* <DEDUP_REMOVED lines=10> */
.L_x_227:
[----:B------:R-:W-:Y:S05]  /*5c40*/  BSYNC B1 ;  /* 0x0000000000017941 */ /* 0x000fea0003800000 */
.L_x_226:
[----:B-1----:R-:W-:Y:S01]  /*5c50*/  @!P1 IMAD R3, R56, R154, R167 ;  /* 0x0000009a38039224 */ /* 0x002fe200078e02a7 */
[----:B------:R-:W-:Y:S04]  /*5c60*/  BSSY B1, `(.L_x_228) ;  /* 0x0000006000017945 */ /* 0x000fe80003800000 */
[----:B------:R1:W-:Y:S01]  /*5c70*/  @!P1 STG.E.U8 desc[UR36][R6.64+0x40], R3 ;  /* 0x0000400306009986 */ /* 0x0003e2000c101124 */
[----:B------:R-:W-:Y:S05]  /*5c80*/  @P3 BRA `(.L_x_229) ;  /* 0x00000000000c3947 */ /* 0x000fea0003800000 */
[----:B------:R-:W5:Y:S02]  /*5c90*/  LDG.E.U8 R156, desc[UR36][R4.64+0x41] ;  /* 0x00004124049c7981 */ /* 0x000f64000c1e1100 */
[----:B-----5:R-:W-:-:S05]  /*5ca0*/  PRMT R12, R156, 0x8880, RZ ;  /* 0x000088809c0c7816 */ /* 0x020fca00000000ff */
[----:B------:R-:W-:-:S07]  /*5cb0*/  IMAD R167, R12, R155, RZ ;  /* 0x0000009b0ca77224 */ /* 0x000fce00078e02ff */
.L_x_229:
[----:B------:R-:W-:Y:S05]  /*5cc0*/  BSYNC B1 ;  /* 0x0000000000017941 */ /* 0x000fea0003800000 */
.L_x_228:
[----:B------:R-:W-:Y:S01]  /*5cd0*/  @!P3 IMAD R57, R57, R154, R167 ;  /* 0x0000009a3939b224 */ /* 0x000fe200078e02a7 */
[----:B------:R-:W-:Y:S04]  /*5ce0*/  BSSY B1, `(.L_x_230) ;  /* 0x0000006000017945 */ /* 0x000fe80003800000 */
[----:B------:R0:W-:Y:S01]  /*5cf0*/  @!P3 STG.E.U8 desc[UR36][R6.64+0x41], R57 ;  /* 0x000041390600b986 */ /* 0x0001e2000c101124 */
[----:B------:R-:W-:Y:S05]  /*5d00*/  @P4 BRA `(.L_x_231) ;  /* 0x00000000000c4947 */ /* 0x000fea0003800000 */
[----:B------:R-:W5:Y:S02]  /*5d10*/  LDG.E.U8 R156, desc[UR36][R10.64+0x40] ;  /* 0x000040240a9c7981 */ /* 0x000f64000c1e1100 */
[----:B-----5:R-:W-:-:S05]  /*5d20*/  PRMT R12, R156, 0x8880, RZ ;  /* 0x000088809c0c7816 */ /* 0x020fca00000000ff */
[----:B------:R-:W-:-:S07]  /*5d30*/  IMAD R167, R12, R155, RZ ;  /* 0x0000009b0ca77224 */ /* 0x000fce00078e02ff */
.L_x_231:
[----:B------:R-:W-:Y:S05]  /*5d40*/  BSYNC B1 ;  /* 0x0000000000017941 */ /* 0x000fea0003800000 */
.L_x_230:
        /* <DEDUP_REMOVED lines=10> */
.L_x_233:
[----:B------:R-:W-:Y:S05]  /*5df0*/  BSYNC B1 ;  /* 0x0000000000017941 */ /* 0x000fea0003800000 */
.L_x_232:
[----:B------:R-:W-:Y:S01]  /*5e00*/  @!P1 IMAD R59, R59, R154, R167 ;  /* 0x0000009a3b3b9224 */ /* 0x000fe200078e02a7 */
[----:B------:R-:W-:Y:S04]  /*5e10*/  BSSY B1, `(.L_x_234) ;  /* 0x0000006000017945 */ /* 0x000fe80003800000 */
[----:B------:R0:W-:Y:S01]  /*5e20*/  @!P1 STG.E.U8 desc[UR36][R8.64+0x41], R59 ;  /* 0x0000413b08009986 */ /* 0x0001e2000c101124 */
[----:B------:R-:W-:Y:S05]  /*5e30*/  @P3 BRA `(.L_x_235) ;  /* 0x00000000000c3947 */ /* 0x000fea0003800000 */
[----:B------:R-:W5:Y:S02]  /*5e40*/  LDG.E.U8 R156, desc[UR36][R4.64+0x48] ;  /* 0x00004824049c7981 */ /* 0x000f64000c1e1100 */
[----:B-----5:R-:W-:-:S05]  /*5e50*/  PRMT R12, R156, 0x8880, RZ ;  /* 0x000088809c0c7816 */ /* 0x020fca00000000ff */
[----:B------:R-:W-:-:S07]  /*5e60*/  IMAD R167, R12, R155, RZ ;  /* 0x0000009b0ca77224 */ /* 0x000fce00078e02ff */
.L_x_235:
[----:B------:R-:W-:Y:S05]  /*5e70*/  BSYNC B1 ;  /* 0x0000000000017941 */ /* 0x000fea0003800000 */
.L_x_234:
[----:B-1----:R-:W-:Y:S01]  /*5e80*/  @!P3 IMAD R3, R60, R154, R167 ;  /* 0x0000009a3c03b224 */ /* 0x002fe200078e02a7 */
[----:B------:R-:W-:Y:S04]  /*5e90*/  BSSY B1, `(.L_x_236) ;  /* 0x0000006000017945 */ /* 0x000fe80003800000 */
[----:B------:R1:W-:Y:S01]  /*5ea0*/  @!P3 STG.E.U8 desc[UR36][R6.64+0x48], R3 ;  /* 0x000048030600b986 */ /* 0x0003e2000c101124 */
[----:B------:R-:W-:Y:S05]  /*5eb0*/  @P4 BRA `(.L_x_237) ;  /* 0x00000000000c4947 */ /* 0x000fea0003800000 */
[----:B------:R-:W5:Y:S02]  /*5ec0*/  LDG.E.U8 R156, desc[UR36][R4.64+0x49] ;  /* 0x00004924049c7981 */ /* 0x000f64000c1e1100 */
[----:B-----5:R-:W-:-:S05]  /*5ed0*/  PRMT R12, R156, 0x8880, RZ ;  /* 0x000088809c0c7816 */ /* 0x020fca00000000ff */
[----:B------:R-:W-:-:S07]  /*5ee0*/  IMAD R167, R12, R155, RZ ;  /* 0x0000009b0ca77224 */ /* 0x000fce00078e02ff */
.L_x_237:
[----:B------:R-:W-:Y:S05]  /*5ef0*/  BSYNC B1 ;  /* 0x0000000000017941 */ /* 0x000fea0003800000 */
.L_x_236:
        /* <DEDUP_REMOVED lines=10> */
.L_x_239:
[----:B------:R-:W-:Y:S05]  /*5fa0*/  BSYNC B1 ;  /* 0x0000000000017941 */ /* 0x000fea0003800000 */
.L_x_238:
[----:B-1----:R-:W-:Y:S01]  /*5fb0*/  @!P1 IMAD R3, R62, R154, R167 ;  /* 0x0000009a3e039224 */ /* 0x002fe200078e02a7 */
[----:B------:R-:W-:Y:S04]  /*5fc0*/  BSSY B1, `(.L_x_240) ;  /* 0x0000006000017945 */ /* 0x000fe80003800000 */
[----:B------:R1:W-:Y:S01]  /*5fd0*/  @!P1 STG.E.U8 desc[UR36][R8.64+0x48], R3 ;  /* 0x0000480308009986 */ /* 0x0003e2000c101124 */
[----:B------:R-:W-:Y:S05]  /*5fe0*/  @P3 BRA `(.L_x_241) ;  /* 0x00000000000c3947 */ /* 0x000fea0003800000 */
[----:B------:R-:W5:Y:S02]  /*5ff0*/  LDG.E.U8 R156, desc[UR36][R10.64+0x49] ;  /* 0x000049240a9c7981 */ /* 0x000f64000c1e1100 */
[----:B-----5:R-:W-:-:S05]  /*6000*/  PRMT R12, R156, 0x8880, RZ ;  /* 0x000088809c0c7816 */ /* 0x020fca00000000ff */
[----:B------:R-:W-:-:S07]  /*6010*/  IMAD R167, R12, R155, RZ ;  /* 0x0000009b0ca77224 */ /* 0x000fce00078e02ff */
.L_x_241:
[----:B------:R-:W-:Y:S05]  /*6020*/  BSYNC B1 ;  /* 0x0000000000017941 */ /* 0x000fea0003800000 */
.L_x_240:
[----:B------:R-:W-:Y:S01]  /*6030*/  @!P3 IMAD R63, R63, R154, R167 ;  /* 0x0000009a3f3fb224 */ /* 0x000fe200078e02a7 */
[----:B------:R-:W-:Y:S04]  /*6040*/  BSSY B1, `(.L_x_242) ;  /* 0x0000006000017945 */ /* 0x000fe80003800000 */
[----:B------:R0:W-:Y:S01]  /*6050*/  @!P3 STG.E.U8 desc[UR36][R8.64+0x49], R63 ;  /* 0x0000493f0800b986 */ /* 0x0001e2000c101124 */
[----:B------:R-:W-:Y:S05]  /*6060*/  @P4 BRA `(.L_x_243) ;  /* 0x00000000000c4947 */ /* 0x000fea0003800000 */
[----:B------:R-:W5:Y:S02]  /*6070*/  LDG.E.U8 R156, desc[UR36][R4.64+0x50] ;  /* 0x00005024049c7981 */ /* 0x000f64000c1e1100 */
[----:B-----5:R-:W-:-:S05]  /*6080*/  PRMT R12, R156, 0x8880, RZ ;  /* 0x000088809c0c7816 */ /* 0x020fca00000000ff */
[----:B------:R-:W-:-:S07]  /*6090*/  IMAD R167, R12, R155, RZ ;  /* 0x0000009b0ca77224 */ /* 0x000fce00078e02ff */
.L_x_243:
[----:B------:R-:W-:Y:S05]  /*60a0*/  BSYNC B1 ;  /* 0x0000000000017941 */ /* 0x000fea0003800000 */
.L_x_242:
        /* <DEDUP_REMOVED lines=10> */
.L_x_245:
[----:B------:R-:W-:Y:S05]  /*6150*/  BSYNC B1 ;  /* 0x0000000000017941 */ /* 0x000fea0003800000 */
.L_x_244:
[----:B------:R-:W-:Y:S01]  /*6160*/  @!P1 IMAD R65, R65, R154, R167 ;  /* 0x0000009a41419224 */ /* 0x000fe200078e02a7 */
[----:B------:R-:W-:Y:S04]  /*6170*/  BSSY B1, `(.L_x_246) ;  /* 0x0000006000017945 */ /* 0x000fe80003800000 */
[----:B------:R0:W-:Y:S01]  /*6180*/  @!P1 STG.E.U8 desc[UR36][R6.64+0x51], R65 ;  /* 0x0000514106009986 */ /* 0x0001e2000c101124 */
[----:B------:R-:W-:Y:S05]  /*6190*/  @P3 BRA `(.L_x_247) ;  /* 0x00000000000c3947 */ /* 0x000fea0003800000 */
[----:B------:R-:W5:Y:S02]  /*61a0*/  LDG.E.U8 R156, desc[UR36][R10.64+0x50] ;  /* 0x000050240a9c7981 */ /* 0x000f64000c1e1100 */
[----:B-----5:R-:W-:-:S05]  /*61b0*/  PRMT R12, R156, 0x8880, RZ ;  /* 0x000088809c0c7816 */ /* 0x020fca00000000ff */
[----:B------:R-:W-:-:S07]  /*61c0*/  IMAD R167, R12, R155, RZ ;  /* 0x0000009b0ca77224 */ /* 0x000fce00078e02ff */
.L_x_247:
[----:B------:R-:W-:Y:S05]  /*61d0*/  BSYNC B1 ;  /* 0x0000000000017941 */ /* 0x000fea0003800000 */
.L_x_246:
[----:B-1----:R-:W-:Y:S01]  /*61e0*/  @!P3 IMAD R3, R66, R154, R167 ;  /* 0x0000009a4203b224 */ /* 0x002fe200078e02a7 */
[----:B------:R-:W-:Y:S04]  /*61f0*/  BSSY B1, `(.L_x_248) ;  /* 0x0000006000017945 */ /* 0x000fe80003800000 */
[----:B------:R1:W-:Y:S01]  /*6200*/  @!P3 STG.E.U8 desc[UR36][R8.64+0x50], R3 ;  /* 0x000050030800b986 */ /* 0x0003e2000c101124 */
[----:B------:R-:W-:Y:S05]  /*6210*/  @P4 BRA `(.L_x_249) ;  /* 0x00000000000c4947 */ /* 0x000fea0003800000 */
[----:B------:R-:W5:Y:S02]  /*6220*/  LDG.E.U8 R156, desc[UR36][R10.64+0x51] ;  /* 0x000051240a9c7981 */ /* 0x000f64000c1e1100 */
[----:B-----5:R-:W-:-:S05]  /*6230*/  PRMT R12, R156, 0x8880, RZ ;  /* 0x000088809c0c7816 */ /* 0x020fca00000000ff */
[----:B------:R-:W-:-:S07]  /*6240*/  IMAD R167, R12, R155, RZ ;  /* 0x0000009b0ca77224 */ /* 0x000fce00078e02ff */
.L_x_249:
[----:B------:R-:W-:Y:S05]  /*6250*/  BSYNC B1 ;  /* 0x0000000000017941 */ /* 0x000fea0003800000 */
.L_x_248:
        /* <DEDUP_REMOVED lines=10> */
.L_x_251:
[----:B------:R-:W-:Y:S05]  /*6300*/  BSYNC B1 ;  /* 0x0000000000017941 */ /* 0x000fea0003800000 */
.L_x_250:
[----:B-1----:R-:W-:Y:S01]  /*6310*/  @!P1 IMAD R3, R68, R154, R167 ;  /* 0x0000009a44039224 */ /* 0x002fe200078e02a7 */
[----:B------:R-:W-:Y:S04]  /*6320*/  BSSY B1, `(.L_x_252) ;  /* 0x0000006000017945 */ /* 0x000fe80003800000 */
[----:B------:R1:W-:Y:S01]  /*6330*/  @!P1 STG.E.U8 desc[UR36][R6.64+0x58], R3 ;  /* 0x0000580306009986 */ /* 0x0003e2000c101124 */
[----:B------:R-:W-:Y:S05]  /*6340*/  @P3 BRA `(.L_x_253) ;  /* 0x00000000000c3947 */ /* 0x000fea0003800000 */
[----:B------:R-:W5:Y:S02]  /*6350*/  LDG.E.U8 R156, desc[UR36][R4.64+0x59] ;  /* 0x00005924049c7981 */ /* 0x000f64000c1e1100 */
[----:B-----5:R-:W-:-:S05]  /*6360*/  PRMT R12, R156, 0x8880, RZ ;  /* 0x000088809c0c7816 */ /* 0x020fca00000000ff */
[----:B------:R-:W-:-:S07]  /*6370*/  IMAD R167, R12, R155, RZ ;  /* 0x0000009b0ca77224 */ /* 0x000fce00078e02ff */
.L_x_253:
[----:B------:R-:W-:Y:S05]  /*6380*/  BSYNC B1 ;  /* 0x0000000000017941 */ /* 0x000fea0003800000 */
.L_x_252:
[----:B------:R-:W-:Y:S01]  /*6390*/  @!P3 IMAD R69, R69, R154, R167 ;  /* 0x0000009a4545b224 */ /* 0x000fe200078e02a7 */
[----:B------:R-:W-:Y:S04]  /*63a0*/  BSSY B1, `(.L_x_254) ;  /* 0x0000006000017945 */ /* 0x000fe80003800000 */
[----:B------:R0:W-:Y:S01]  /*63b0*/  @!P3 STG.E.U8 desc[UR36][R6.64+0x59], R69 ;  /* 0x000059450600b986 */ /* 0x0001e2000c101124 */
[----:B------:R-:W-:Y:S05]  /*63c0*/  @P4 BRA `(.L_x_255) ;  /* 0x00000000000c4947 */ /* 0x000fea0003800000 */
[----:B------:R-:W5:Y:S02]  /*63d0*/  LDG.E.U8 R156, desc[UR36][R10.64+0x58] ;  /* 0x000058240a9c7981 */ /* 0x000f64000c1e1100 */
[----:B-----5:R-:W-:-:S05]  /*63e0*/  PRMT R12, R156, 0x8880, RZ ;  /* 0x000088809c0c7816 */ /* 0x020fca00000000ff */
[----:B------:R-:W-:-:S07]  /*63f0*/  IMAD R167, R12, R155, RZ ;  /* 0x0000009b0ca77224 */ /* 0x000fce00078e02ff */
.L_x_255:
[----:B------:R-:W-:Y:S05]  /*6400*/  BSYNC B1 ;  /* 0x0000000000017941 */ /* 0x000fea0003800000 */
.L_x_254:
        /* <DEDUP_REMOVED lines=10> */
.L_x_257:
[----:B------:R-:W-:Y:S05]  /*64b0*/  BSYNC B1 ;  /* 0x0000000000017941 */ /* 0x000fea0003800000 */
.L_x_256:
[----:B------:R-:W-:Y:S01]  /*64c0*/  @!P1 IMAD R71, R71, R154, R167 ;  /* 0x0000009a47479224 */ /* 0x000fe200078e02a7 */
[----:B------:R-:W-:Y:S04]  /*64d0*/  BSSY B1, `(.L_x_258) ;  /* 0x0000006000017945 */ /* 0x000fe80003800000 */
[----:B------:R0:W-:Y:S01]  /*64e0*/  @!P1 STG.E.U8 desc[UR36][R8.64+0x59], R71 ;  /* 0x0000594708009986 */ /* 0x0001e2000c101124 */
[----:B------:R-:W-:Y:S05]  /*64f0*/  @P3 BRA `(.L_x_259) ;  /* 0x00000000000c3947 */ /* 0x000fea0003800000 */
[----:B------:R-:W5:Y:S02]  /*6500*/  LDG.E.U8 R156, desc[UR36][R4.64+0x60] ;  /* 0x00006024049c7981 */ /* 0x000f64000c1e1100 */
[----:B-----5:R-:W-:-:S05]  /*6510*/  PRMT R12, R156, 0x8880, RZ ;  /* 0x000088809c0c7816 */ /* 0x020fca00000000ff */
[----:B------:R-:W-:-:S07]  /*6520*/  IMAD R167, R12, R155, RZ ;  /* 0x0000009b0ca77224 */ /* 0x000fce00078e02ff */
.L_x_259:
[----:B------:R-:W-:Y:S05]  /*6530*/  BSYNC B1 ;  /* 0x0000000000017941 */ /* 0x000fea0003800000 */
.L_x_258:
[----:B-1----:R-:W-:Y:S01]  /*6540*/  @!P3 IMAD R3, R72, R154, R167 ;  /* 0x0000009a4803b224 */ /* 0x002fe200078e02a7 */
[----:B------:R-:W-:Y:S04]  /*6550*/  BSSY B1, `(.L_x_260) ;  /* 0x0000006000017945 */ /* 0x000fe80003800000 */
[----:B------:R1:W-:Y:S01]  /*6560*/  @!P3 STG.E.U8 desc[UR36][R6.64+0x60], R3 ;  /* 0x000060030600b986 */ /* 0x0003e2000c101124 */
[----:B------:R-:W-:Y:S05]  /*6570*/  @P4 BRA `(.L_x_261) ;  /* 0x00000000000c4947 */ /* 0x000fea0003800000 */
[----:B------:R-:W5:Y:S02]  /*6580*/  LDG.E.U8 R156, desc[UR36][R4.64+0x61] ;  /* 0x00006124049c7981 */ /* 0x000f64000c1e1100 */
[----:B-----5:R-:W-:-:S05]  /*6590*/  PRMT R12, R156, 0x8880, RZ ;  /* 0x000088809c0c7816 */ /* 0x020fca00000000ff */
[----:B------:R-:W-:-:S07]  /*65a0*/  IMAD R167, R12, R155, RZ ;  /* 0x0000009b0ca77224 */ /* 0x000fce00078e02ff */
.L_x_261:
[----:B------:R-:W-:Y:S05]  /*65b0*/  BSYNC B1 ;  /* 0x0000000000017941 */ /* 0x000fea0003800000 */
.L_x_260:
        /* <DEDUP_REMOVED lines=10> */
.L_x_263:
[----:B------:R-:W-:Y:S05]  /*6660*/  BSYNC B1 ;  /* 0x0000000000017941 */ /* 0x000fea0003800000 */
.L_x_262:
[----:B-1----:R-:W-:Y:S01]  /*6670*/  @!P1 IMAD R3, R74, R154, R167 ;  /* 0x0000009a4a039224 */ /* 0x002fe200078e02a7 */
[----:B------:R-:W-:Y:S04]  /*6680*/  BSSY B1, `(.L_x_264) ;  /* 0x0000006000017945 */ /* 0x000fe80003800000 */
[----:B------:R1:W-:Y:S01]  /*6690*/  @!P1 STG.E.U8 desc[UR36][R8.64+0x60], R3 ;  /* 0x0000600308009986 */ /* 0x0003e2000c101124 */
[----:B------:R-:W-:Y:S05]  /*66a0*/  @P3 BRA `(.L_x_265) ;  /* 0x00000000000c3947 */ /* 0x000fea0003800000 */
[----:B------:R-:W5:Y:S02]  /*66b0*/  LDG.E.U8 R156, desc[UR36][R10.64+0x61] ;  /* 0x000061240a9c7981 */ /* 0x000f64000c1e1100 */
[----:B-----5:R-:W-:-:S05]  /*66c0*/  PRMT R12, R156, 0x8880, RZ ;  /* 0x000088809c0c7816 */ /* 0x020fca00000000ff */
[----:B------:R-:W-:-:S07]  /*66d0*/  IMAD R167, R12, R155, RZ ;  /* 0x0000009b0ca77224 */ /* 0x000fce00078e02ff */
.L_x_265:
[----:B------:R-:W-:Y:S05]  /*66e0*/  BSYNC B1 ;  /* 0x0000000000017941 */ /* 0x000fea0003800000 */
.L_x_264:
[----:B------:R-:W-:Y:S01]  /*66f0*/  @!P3 IMAD R75, R75, R154, R167 ;  /* 0x0000009a4b4bb224 */ /* 0x000fe200078e02a7 */
[----:B------:R-:W-:Y:S04]  /*6700*/  BSSY B1, `(.L_x_266) ;  /* 0x0000006000017945 */ /* 0x000fe80003800000 */
[----:B------:R0:W-:Y:S01]  /*6710*/  @!P3 STG.E.U8 desc[UR36][R8.64+0x61], R75 ;  /* 0x0000614b0800b986 */ /* 0x0001e2000c101124 */
[----:B------:R-:W-:Y:S05]  /*6720*/  @P4 BRA `(.L_x_267) ;  /* 0x00000000000c4947 */ /* 0x000fea0003800000 */
[----:B------:R-:W5:Y:S02]  /*6730*/  LDG.E.U8 R156, desc[UR36][R4.64+0x68] ;  /* 0x00006824049c7981 */ /* 0x000f64000c1e1100 */
[----:B-----5:R-:W-:-:S05]  /*6740*/  PRMT R12, R156, 0x8880, RZ ;  /* 0x000088809c0c7816 */ /* 0x020fca00000000ff */
[----:B------:R-:W-:-:S07]  /*6750*/  IMAD R167, R12, R155, RZ ;  /* 0x0000009b0ca77224 */ /* 0x000fce00078e02ff */
.L_x_267:
[----:B------:R-:W-:Y:S05]  /*6760*/  BSYNC B1 ;  /* 0x0000000000017941 */ /* 0x000fea0003800000 */
.L_x_266:
        /* <DEDUP_REMOVED lines=10> */
.L_x_269:
[----:B------:R-:W-:Y:S05]  /*6810*/  BSYNC B1 ;  /* 0x0000000000017941 */ /* 0x000fea0003800000 */
.L_x_268:
[----:B------:R-:W-:Y:S01]  /*6820*/  @!P1 IMAD R77, R77, R154, R167 ;  /* 0x0000009a4d4d9224 */ /* 0x000fe200078e02a7 */
[----:B------:R-:W-:Y:S04]  /*6830*/  BSSY B1, `(.L_x_270) ;  /* 0x0000006000017945 */ /* 0x000fe80003800000 */
[----:B------:R0:W-:Y:S01]  /*6840*/  @!P1 STG.E.U8 desc[UR36][R6.64+0x69], R77 ;  /* 0x0000694d06009986 */ /* 0x0001e2000c101124 */
[----:B------:R-:W-:Y:S05]  /*6850*/  @P3 BRA `(.L_x_271) ;  /* 0x00000000000c3947 */ /* 0x000fea0003800000 */
[----:B------:R-:W5:Y:S02]  /*6860*/  LDG.E.U8 R156, desc[UR36][R10.64+0x68] ;  /* 0x000068240a9c7981 */ /* 0x000f64000c1e1100 */
[----:B-----5:R-:W-:-:S05]  /*6870*/  PRMT R12, R156, 0x8880, RZ ;  /* 0x000088809c0c7816 */ /* 0x020fca00000000ff */
[----:B------:R-:W-:-:S07]  /*6880*/  IMAD R167, R12, R155, RZ ;  /* 0x0000009b0ca77224 */ /* 0x000fce00078e02ff */
.L_x_271:
[----:B------:R-:W-:Y:S05]  /*6890*/  BSYNC B1 ;  /* 0x0000000000017941 */ /* 0x000fea0003800000 */
.L_x_270:
[----:B-1----:R-:W-:Y:S01]  /*68a0*/  @!P3 IMAD R3, R78, R154, R167 ;  /* 0x0000009a4e03b224 */ /* 0x002fe200078e02a7 */
[----:B------:R-:W-:Y:S04]  /*68b0*/  BSSY B1, `(.L_x_272) ;  /* 0x0000006000017945 */ /* 0x000fe80003800000 */
[----:B------:R1:W-:Y:S01]  /*68c0*/  @!P3 STG.E.U8 desc[UR36][R8.64+0x68], R3 ;  /* 0x000068030800b986 */ /* 0x0003e2000c101124 */
[----:B------:R-:W-:Y:S05]  /*68d0*/  @P4 BRA `(.L_x_273) ;  /* 0x00000000000c4947 */ /* 0x000fea0003800000 */
[----:B------:R-:W5:Y:S02]  /*68e0*/  LDG.E.U8 R156, desc[UR36][R10.64+0x69] ;  /* 0x000069240a9c7981 */ /* 0x000f64000c1e1100 */
[----:B-----5:R-:W-:-:S05]  /*68f0*/  PRMT R12, R156, 0x8880, RZ ;  /* 0x000088809c0c7816 */ /* 0x020fca00000000ff */
[----:B------:R-:W-:-:S07]  /*6900*/  IMAD R167, R12, R155, RZ ;  /* 0x0000009b0ca77224 */ /* 0x000fce00078e02ff */
.L_x_273:
[----:B------:R-:W-:Y:S05]  /*6910*/  BSYNC B1 ;  /* 0x0000000000017941 */ /* 0x000fea0003800000 */
.L_x_272:
        /* <DEDUP_REMOVED lines=10> */
.L_x_275:
[----:B------:R-:W-:Y:S05]  /*69c0*/  BSYNC B1 ;  /* 0x0000000000017941 */ /* 0x000fea0003800000 */
.L_x_274:
[----:B-1----:R-:W-:Y:S01]  /*69d0*/  @!P1 IMAD R3, R80, R154, R167 ;  /* 0x0000009a50039224 */ /* 0x002fe200078e02a7 */
[----:B------:R-:W-:Y:S04]  /*69e0*/  BSSY B1, `(.L_x_276) ;  /* 0x0000006000017945 */ /* 0x000fe80003800000 */
[----:B------:R1:W-:Y:S01]  /*69f0*/  @!P1 STG.E.U8 desc[UR36][R6.64+0x70], R3 ;  /* 0x0000700306009986 */ /* 0x0003e2000c101124 */
[----:B------:R-:W-:Y:S05]  /*6a00*/  @P3 BRA `(.L_x_277) ;  /* 0x00000000000c3947 */ /* 0x000fea0003800000 */
[----:B------:R-:W5:Y:S02]  /*6a10*/  LDG.E.U8 R156, desc[UR36][R4.64+0x71] ;  /* 0x00007124049c7981 */ /* 0x000f64000c1e1100 */
[----:B-----5:R-:W-:-:S05]  /*6a20*/  PRMT R12, R156, 0x8880, RZ ;  /* 0x000088809c0c7816 */ /* 0x020fca00000000ff */
[----:B------:R-:W-:-:S07]  /*6a30*/  IMAD R167, R12, R155, RZ ;  /* 0x0000009b0ca77224 */ /* 0x000fce00078e02ff */
.L_x_277:
[----:B------:R-:W-:Y:S05]  /*6a40*/  BSYNC B1 ;  /* 0x0000000000017941 */ /* 0x000fea0003800000 */
.L_x_276:
[----:B------:R-:W-:Y:S01]  /*6a50*/  @!P3 IMAD R81, R81, R154, R167 ;  /* 0x0000009a5151b224 */ /* 0x000fe200078e02a7 */
[----:B------:R-:W-:Y:S04]  /*6a60*/  BSSY B1, `(.L_x_278) ;  /* 0x0000006000017945 */ /* 0x000fe80003800000 */
[----:B------:R0:W-:Y:S01]  /*6a70*/  @!P3 STG.E.U8 desc[UR36][R6.64+0x71], R81 ;  /* 0x000071510600b986 */ /* 0x0001e2000c101124 */
[----:B------:R-:W-:Y:S05]  /*6a80*/  @P4 BRA `(.L_x_279) ;  /* 0x00000000000c4947 */ /* 0x000fea0003800000 */
[----:B------:R-:W5:Y:S02]  /*6a90*/  LDG.E.U8 R156, desc[UR36][R10.64+0x70] ;  /* 0x000070240a9c7981 */ /* 0x000f64000c1e1100 */
[----:B-----5:R-:W-:-:S05]  /*6aa0*/  PRMT R12, R156, 0x8880, RZ ;  /* 0x000088809c0c7816 */ /* 0x020fca00000000ff */
[----:B------:R-:W-:-:S07]  /*6ab0*/  IMAD R167, R12, R155, RZ ;  /* 0x0000009b0ca77224 */ /* 0x000fce00078e02ff */
.L_x_279:
[----:B------:R-:W-:Y:S05]  /*6ac0*/  BSYNC B1 ;  /* 0x0000000000017941 */ /* 0x000fea0003800000 */
.L_x_278:
[----:B------:R-:W-:Y:S01]  /*6ad0*/  ISETP.LT.OR P1, PT, R164, 0x72, !P0 ;  /* 0x00000072a400780c */ /* 0x000fe20004721670 */
[----:B-1----:R-:W-:Y:S01]  /*6ae0*/  @!P4 IMAD R3, R82, R154, R167 ;  /* 0x0000009a5203c224 */ /* 0x002fe200078e02a7 */
[----:B------:R-:W-:Y:S01]  /*6af0*/  BSSY B1, `(.L_x_280) ;  /* 0x0000009000017945 */ /* 0x000fe20003800000 */
[C---:B------:R-:W-:Y:S02]  /*6b00*/  ISETP.LT.OR P3, PT, R164.reuse, 0x79, !P2 ;  /* 0x00000079a400780c */ /* 0x040fe40005761670 */
[C---:B------:R-:W-:Y:S01]  /*6b10*/  ISETP.LT.OR P2, PT, R164.reuse, 0x7a, !P2 ;  /* 0x0000007aa400780c */ /* 0x040fe20005741670 */
[----:B------:R1:W-:Y:S01]  /*6b20*/  @!P4 STG.E.U8 desc[UR36][R8.64+0x70], R3 ;  /* 0x000070030800c986 */ /* 0x0003e2000c101124 */
[----:B------:R-:W-:-:S06]  /*6b30*/  ISETP.LT.OR P4, PT, R164, 0x79, !P0 ;  /* 0x00000079a400780c */ /* 0x000fcc0004781670 */
[----:B------:R-:W-:Y:S07]  /*6b40*/  @P1 BRA `(.L_x_281) ;  /* 0x00000000000c1947 */ /* 0x000fee0003800000 */
[----:B------:R-:W5:Y:S02]  /*6b50*/  LDG.E.U8 R156, desc[UR36][R10.64+0x71] ;  /* 0x000071240a9c7981 */ /* 0x000f64000c1e1100 */
[----:B-----5:R-:W-:-:S05]  /*6b60*/  PRMT R12, R156, 0x8880, RZ ;  /* 0x000088809c0c7816 */ /* 0x020fca00000000ff */
[----:B------:R-:W-:-:S07]  /*6b70*/  IMAD R167, R12, R155, RZ ;  /* 0x0000009b0ca77224 */ /* 0x000fce00078e02ff */
.L_x_281:
[----:B------:R-:W-:Y:S05]  /*6b80*/  BSYNC B1 ;  /* 0x0000000000017941 */ /* 0x000fea0003800000 */
.L_x_280:
[----:B------:R-:W-:Y:S01]  /*6b90*/  @!P1 IMAD R83, R83, R154, R167 ;  /* 0x0000009a53539224 */ /* 0x000fe200078e02a7 */
[----:B------:R-:W-:Y:S04]  /*6ba0*/  BSSY B1, `(.L_x_282) ;  /* 0x0000006000017945 */ /* 0x000fe80003800000 */
[----:B------:R0:W-:Y:S01]  /*6bb0*/  @!P1 STG.E.U8 desc[UR36][R8.64+0x71], R83 ;  /* 0x0000715308009986 */ /* 0x0001e2000c101124 */
[----:B------:R-:W-:Y:S05]  /*6bc0*/  @P3 BRA `(.L_x_283) ;  /* 0x00000000000c3947 */ /* 0x000fea0003800000 */
[----:B------:R-:W5:Y:S02]  /*6bd0*/  LDG.E.U8 R156, desc[UR36][R4.64+0x78] ;  /* 0x00007824049c7981 */ /* 0x000f64000c1e1100 */
[----:B-----5:R-:W-:-:S05]  /*6be0*/  PRMT R12, R156, 0x8880, RZ ;  /* 0x000088809c0c7816 */ /* 0x020fca00000000ff */
[----:B------:R-:W-:-:S07]  /*6bf0*/  IMAD R167, R12, R155, RZ ;  /* 0x0000009b0ca77224 */ /* 0x000fce00078e02ff */
.L_x_283:
[----:B------:R-:W-:Y:S05]  /*6c00*/  BSYNC B1 ;  /* 0x0000000000017941 */ /* 0x000fea0003800000 */
.L_x_282:
[----:B-1----:R-:W-:Y:S01]  /*6c10*/  @!P3 IMAD R3, R84, R154, R167 ;  /* 0x0000009a5403b224 */ /* 0x002fe200078e02a7 */
[----:B------:R-:W-:Y:S04]  /*6c20*/  BSSY B1, `(.L_x_284) ;  /* 0x0000006000017945 */ /* 0x000fe80003800000 */
[----:B------:R1:W-:Y:S01]  /*6c30*/  @!P3 STG.E.U8 desc[UR36][R6.64+0x78], R3 ;  /* 0x000078030600b986 */ /* 0x0003e2000c101124 */
[----:B------:R-:W-:Y:S05]  /*6c40*/  @P2 BRA `(.L_x_285) ;  /* 0x00000000000c2947 */ /* 0x000fea0003800000 */
[----:B------:R-:W5:Y:S02]  /*6c50*/  LDG.E.U8 R156, desc[UR36][R4.64+0x79] ;  /* 0x00007924049c7981 */ /* 0x000f64000c1e1100 */
[----:B-----5:R-:W-:-:S05]  /*6c60*/  PRMT R12, R156, 0x8880, RZ ;  /* 0x000088809c0c7816 */ /* 0x020fca00000000ff */
[----:B------:R-:W-:-:S07]  /*6c70*/  IMAD R167, R12, R155, RZ ;  /* 0x0000009b0ca77224 */ /* 0x000fce00078e02ff */
.L_x_285:
[----:B------:R-:W-:Y:S05]  /*6c80*/  BSYNC B1 ;  /* 0x0000000000017941 */ /* 0x000fea0003800000 */
.L_x_284:
[----:B------:R-:W-:Y:S01]  /*6c90*/  @!P2 IMAD R85, R85, R154, R167 ;  /* 0x0000009a5555a224 */ /* 0x000fe200078e02a7 */
[----:B------:R-:W-:Y:S04]  /*6ca0*/  BSSY B1, `(.L_x_286) ;  /* 0x0000006000017945 */ /* 0x000fe80003800000 */
[----:B------:R0:W-:Y:S01]  /*6cb0*/  @!P2 STG.E.U8 desc[UR36][R6.64+0x79], R85 ;  /* 0x000079550600a986 */ /* 0x0001e2000c101124 */
[----:B------:R-:W-:Y:S05]  /*6cc0*/  @P4 BRA `(.L_x_287) ;  /* 0x00000000000c4947 */ /* 0x000fea0003800000 */
[----:B------:R-:W5:Y:S02]  /*6cd0*/  LDG.E.U8 R156, desc[UR36][R10.64+0x78] ;  /* 0x000078240a9c7981 */ /* 0x000f64000c1e1100 */
[----:B-----5:R-:W-:-:S05]  /*6ce0*/  PRMT R4, R156, 0x8880, RZ ;  /* 0x000088809c047816 */ /* 0x020fca00000000ff */
[----:B------:R-:W-:-:S07]  /*6cf0*/  IMAD R167, R4, R155, RZ ;  /* 0x0000009b04a77224 */ /* 0x000fce00078e02ff */
.L_x_287:
[----:B------:R-:W-:Y:S05]  /*6d00*/  BSYNC B1 ;  /* 0x0000000000017941 */ /* 0x000fea0003800000 */
.L_x_286:
[----:B-1----:R-:W-:Y:S01]  /*6d10*/  @!P4 IMAD R3, R86, R154, R167 ;  /* 0x0000009a5603c224 */ /* 0x002fe200078e02a7 */
[----:B------:R-:W-:Y:S01]  /*6d20*/  ISETP.LT.OR P0, PT, R164, 0x7a, !P0 ;  /* 0x0000007aa400780c */ /* 0x000fe20004701670 */
[----:B------:R-:W-:Y:S03]  /*6d30*/  BSSY B1, `(.L_x_288) ;  /* 0x0000006000017945 */ /* 0x000fe60003800000 */
[----:B------:R1:W-:Y:S09]  /*6d40*/  @!P4 STG.E.U8 desc[UR36][R8.64+0x78], R3 ;  /* 0x000078030800c986 */ /* 0x0003f2000c101124 */
[----:B------:R-:W-:Y:S05]  /*6d50*/  @P0 BRA `(.L_x_289) ;  /* 0x00000000000c0947 */ /* 0x000fea0003800000 */
[----:B------:R-:W5:Y:S02]  /*6d60*/  LDG.E.U8 R156, desc[UR36][R10.64+0x79] ;  /* 0x000079240a9c7981 */ /* 0x000f64000c1e1100 */
[----:B-----5:R-:W-:-:S05]  /*6d70*/  PRMT R4, R156, 0x8880, RZ ;  /* 0x000088809c047816 */ /* 0x020fca00000000ff */
[----:B------:R-:W-:-:S07]  /*6d80*/  IMAD R167, R4, R155, RZ ;  /* 0x0000009b04a77224 */ /* 0x000fce00078e02ff */
.L_x_289:
[----:B------:R-:W-:Y:S05]  /*6d90*/  BSYNC B1 ;  /* 0x0000000000017941 */ /* 0x000fea0003800000 */
.L_x_288:
[----:B------:R-:W-:Y:S01]  /*6da0*/  IMAD R87, R87, R154, R167 ;  /* 0x0000009a57577224 */ /* 0x000fe200078e02a7 */
[----:B------:R-:W-:Y:S06]  /*6db0*/  @P0 BRA `(.L_x_290) ;  /* 0x0000001800180947 */ /* 0x000fec0003800000 */
[----:B------:R0:W-:Y:S01]  /*6dc0*/  STG.E.U8 desc[UR36][R8.64+0x79], R87 ;  /* 0x0000795708007986 */ /* 0x0001e2000c101124 */
[----:B------:R-:W-:Y:S05]  /*6dd0*/  BRA `(.L_x_290) ;  /* 0x0000001800107947 */ /* 0x000fea0003800000 */
.L_x_33:
[C---:B------:R-:W-:Y:S02]  /*6de0*/  ISETP.GE.AND P2, PT, R3.reuse, 0x1, PT ;  /* 0x000000010300780c */ /* 0x040fe40003f46270 */
[----:B------:R-:W-:Y:S02]  /*6df0*/  ISETP.GE.AND P0, PT, R3, 0x9, PT ;  /* 0x000000090300780c */ /* 0x000fe40003f06270 */
[C---:B------:R-:W-:Y:S02]  /*6e00*/  ISETP.LT.OR P3, PT, R164.reuse, 0x1, !P2 ;  /* 0x00000001a400780c */ /* 0x040fe40005761670 */
[C---:B------:R-:W-:Y:S02]  /*6e10*/  ISETP.LT.OR P4, PT, R164.reuse, 0x2, !P2 ;  /* 0x00000002a400780c */ /* 0x040fe40005781670 */
[----:B------:R-:W-:-:S09]  /*6e20*/  ISETP.LT.OR P1, PT, R164, 0x1, !P0 ;  /* 0x00000001a400780c */ /* 0x000fd20004721670 */
[-C--:B------:R-:W-:Y:S02]  /*6e30*/  @!P3 IMAD R5, R88, R154.reuse, RZ ;  /* 0x0000009a5805b224 */ /* 0x080fe400078e02ff */
[-C--:B------:R-:W-:Y:S02]  /*6e40*/  @!P4 IMAD R89, R89, R154.reuse, RZ ;  /* 0x0000009a5959c224 */ /* 0x080fe400078e02ff */
[----:B------:R-:W-:Y:S01]  /*6e50*/  @!P1 IMAD R11, R90, R154, RZ ;  /* 0x0000009a5a0b9224 */ /* 0x000fe200078e02ff */
[----:B------:R0:W-:Y:S01]  /*6e60*/  @!P3 STG.E.U8 desc[UR36][R158.64], R5 ;  /* 0x000000059e00b986 */ /* 0x0001e2000c101124 */
[----:B------:R-:W-:-:S03]  /*6e70*/  ISETP.LT.OR P3, PT, R164, 0x2, !P0 ;  /* 0x00000002a400780c */ /* 0x000fc60004761670 */
[----:B------:R-:W-:Y:S01]  /*6e80*/  @!P4 STG.E.U8 desc[UR36][R158.64+0x1], R89 ;  /* 0x000001599e00c986 */ /* 0x000fe2000c101124 */
[----:B------:R-:W-:-:S03]  /*6e90*/  ISETP.LT.OR P4, PT, R164, 0x9, !P2 ;  /* 0x00000009a400780c */ /* 0x000fc60005781670 */
[----:B------:R1:W-:Y:S01]  /*6ea0*/  @!P1 STG.E.U8 desc[UR36][R12.64], R11 ;  /* 0x0000000b0c009986 */ /* 0x0003e2000c101124 */
[----:B------:R-:W-:-:S05]  /*6eb0*/  ISETP.LT.OR P1, PT, R164, 0xa, !P2 ;  /* 0x0000000aa400780c */ /* 0x000fca0005721670 */
[----:B------:R-:W-:-:S04]  /*6ec0*/  @!P3 IMAD R91, R91, R154, RZ ;  /* 0x0000009a5b5bb224 */ /* 0x000fc800078e02ff */
[-C--:B0-----:R-:W-:Y:S01]  /*6ed0*/  @!P4 IMAD R5, R92, R154.reuse, RZ ;  /* 0x0000009a5c05c224 */ /* 0x081fe200078e02ff */
[----:B------:R-:W-:Y:S01]  /*6ee0*/  @!P3 STG.E.U8 desc[UR36][R12.64+0x1], R91 ;  /* 0x0000015b0c00b986 */ /* 0x000fe2000c101124 */
[C---:B------:R-:W-:Y:S02]  /*6ef0*/  ISETP.LT.OR P3, PT, R164.reuse, 0x9, !P0 ;  /* 0x00000009a400780c */ /* 0x040fe40004761670 */
[----:B------:R-:W-:Y:S01]  /*6f00*/  @!P1 IMAD R93, R93, R154, RZ ;  /* 0x0000009a5d5d9224 */ /* 0x000fe200078e02ff */
[----:B------:R0:W-:Y:S01]  /*6f10*/  @!P4 STG.E.U8 desc[UR36][R158.64+0x8], R5 ;  /* 0x000008059e00c986 */ /* 0x0001e2000c101124 */
[----:B------:R-:W-:-:S03]  /*6f20*/  ISETP.LT.OR P4, PT, R164, 0xa, !P0 ;  /* 0x0000000aa400780c */ /* 0x000fc60004781670 */
[----:B------:R-:W-:Y:S01]  /*6f30*/  @!P1 STG.E.U8 desc[UR36][R158.64+0x9], R93 ;  /* 0x0000095d9e009986 */ /* 0x000fe2000c101124 */
[----:B------:R-:W-:-:S05]  /*6f40*/  ISETP.LT.OR P1, PT, R164, 0x11, !P2 ;  /* 0x00000011a400780c */ /* 0x000fca0005721670 */
[----:B-1----:R-:W-:-:S04]  /*6f50*/  @!P3 IMAD R11, R94, R154, RZ ;  /* 0x0000009a5e0bb224 */ /* 0x002fc800078e02ff */
[-C--:B------:R-:W-:Y:S01]  /*6f60*/  @!P4 IMAD R95, R95, R154.reuse, RZ ;  /* 0x0000009a5f5fc224 */ /* 0x080fe200078e02ff */
[----:B------:R1:W-:Y:S01]  /*6f70*/  @!P3 STG.E.U8 desc[UR36][R12.64+0x8], R11 ;  /* 0x0000080b0c00b986 */ /* 0x0003e2000c101124 */
[----:B------:R-:W-:Y:S02]  /*6f80*/  ISETP.LT.OR P3, PT, R164, 0x12, !P2 ;  /* 0x00000012a400780c */ /* 0x000fe40005761670 */
[----:B------:R-:W-:Y:S01]  /*6f90*/  @!P1 IMAD R15, R96, R154, RZ ;  /* 0x0000009a600f9224 */ /* 0x000fe200078e02ff */
        /* <DEDUP_REMOVED lines=17> */
[----:B--2---:R-:W-:Y:S01]  /*70b0*/  @!P1 IMAD R15, R102, R154, RZ ;  /* 0x0000009a660f9224 */ /* 0x004fe200078e02ff */
        /* <DEDUP_REMOVED lines=128> */
[----:B------:R-:W-:Y:S01]  /*78c0*/  @!P1 STG.E.U8 desc[UR36][R158.64+0x70], R15 ;  /* 0x0000700f9e009986 */ /* 0x000fe2000c101124 */
[----:B------:R-:W-:-:S05]  /*78d0*/  ISETP.LT.OR P1, PT, R164, 0x72, !P0 ;  /* 0x00000072a400780c */ /* 0x000fca0004721670 */
[----:B------:R-:W-:-:S04]  /*78e0*/  @!P3 IMAD R145, R145, R154, RZ ;  /* 0x0000009a9191b224 */ /* 0x000fc800078e02ff */
[-C--:B0-----:R-:W-:Y:S01]  /*78f0*/  @!P4 IMAD R5, R146, R154.reuse, RZ ;  /* 0x0000009a9205c224 */ /* 0x081fe200078e02ff */
[----:B------:R-:W-:Y:S01]  /*7900*/  @!P3 STG.E.U8 desc[UR36][R158.64+0x71], R145 ;  /* 0x000071919e00b986 */ /* 0x000fe2000c101124 */
[C---:B------:R-:W-:Y:S02]  /*7910*/  ISETP.LT.OR P3, PT, R164.reuse, 0x79, !P2 ;  /* 0x00000079a400780c */ /* 0x040fe40005761670 */
[C---:B------:R-:W-:Y:S01]  /*7920*/  ISETP.LT.OR P2, PT, R164.reuse, 0x7a, !P2 ;  /* 0x0000007aa400780c */ /* 0x040fe20005741670 */
[----:B------:R-:W-:Y:S01]  /*7930*/  @!P1 IMAD R147, R147, R154, RZ ;  /* 0x0000009a93939224 */ /* 0x000fe200078e02ff */
[----:B------:R0:W-:Y:S01]  /*7940*/  @!P4 STG.E.U8 desc[UR36][R12.64+0x70], R5 ;  /* 0x000070050c00c986 */ /* 0x0001e2000c101124 */
[C---:B------:R-:W-:Y:S02]  /*7950*/  ISETP.LT.OR P4, PT, R164.reuse, 0x79, !P0 ;  /* 0x00000079a400780c */ /* 0x040fe40004781670 */
[----:B------:R-:W-:Y:S01]  /*7960*/  ISETP.LT.OR P0, PT, R164, 0x7a, !P0 ;  /* 0x0000007aa400780c */ /* 0x000fe20004701670 */
[----:B------:R-:W-:Y:S01]  /*7970*/  @!P1 STG.E.U8 desc[UR36][R12.64+0x71], R147 ;  /* 0x000071930c009986 */ /* 0x000fe2000c101124 */
[----:B------:R-:W-:-:S04]  /*7980*/  ISETP.GE.AND P1, PT, R3, 0x81, PT ;  /* 0x000000810300780c */ /* 0x000fc80003f26270 */
[-C--:B-1----:R-:W-:Y:S02]  /*7990*/  @!P3 IMAD R11, R148, R154.reuse, RZ ;  /* 0x0000009a940bb224 */ /* 0x082fe400078e02ff */
[----:B------:R-:W-:-:S03]  /*79a0*/  @!P2 IMAD R149, R149, R154, RZ ;  /* 0x0000009a9595a224 */ /* 0x000fc600078e02ff */
[----:B------:R1:W-:Y:S01]  /*79b0*/  @!P3 STG.E.U8 desc[UR36][R158.64+0x78], R11 ;  /* 0x0000780b9e00b986 */ /* 0x0003e2000c101124 */
[----:B------:R-:W-:Y:S01]  /*79c0*/  ISETP.LT.OR P3, PT, R164, 0x1, !P1 ;  /* 0x00000001a400780c */ /* 0x000fe20004f61670 */
[-C--:B0-----:R-:W-:Y:S02]  /*79d0*/  @!P4 IMAD R5, R150, R154.reuse, RZ ;  /* 0x0000009a9605c224 */ /* 0x081fe400078e02ff */
[----:B------:R-:W-:Y:S01]  /*79e0*/  @!P2 STG.E.U8 desc[UR36][R158.64+0x79], R149 ;  /* 0x000079959e00a986 */ /* 0x000fe2000c101124 */
[----:B------:R-:W-:Y:S01]  /*79f0*/  ISETP.LT.OR P2, PT, R164, 0x2, !P1 ;  /* 0x00000002a400780c */ /* 0x000fe20004f41670 */
[----:B------:R-:W-:Y:S02]  /*7a00*/  @!P0 IMAD R151, R151, R154, RZ ;  /* 0x0000009a97978224 */ /* 0x000fe400078e02ff */
[----:B------:R0:W-:Y:S01]  /*7a10*/  @!P4 STG.E.U8 desc[UR36][R12.64+0x78], R5 ;  /* 0x000078050c00c986 */ /* 0x0001e2000c101124 */
[----:B------:R-:W-:-:S03]  /*7a20*/  ISETP.GE.AND P4, PT, R3, 0x89, PT ;  /* 0x000000890300780c */ /* 0x000fc60003f86270 */
[----:B------:R-:W-:Y:S01]  /*7a30*/  @!P0 STG.E.U8 desc[UR36][R12.64+0x79], R151 ;  /* 0x000079970c008986 */ /* 0x000fe2000c101124 */
[----:B------:R-:W-:Y:S01]  /*7a40*/  ISETP.LT.OR P0, PT, R164, 0x1, !P4 ;  /* 0x00000001a400780c */ /* 0x000fe20006701670 */
[----:B------:R-:W-:-:S04]  /*7a50*/  @!P3 IMAD R3, R24, R154, RZ ;  /* 0x0000009a1803b224 */ /* 0x000fc800078e02ff */
[----:B------:R-:W-:Y:S01]  /*7a60*/  @!P2 IMAD R25, R25, R154, RZ ;  /* 0x0000009a1919a224 */ /* 0x000fe200078e02ff */
[----:B------:R2:W-:Y:S01]  /*7a70*/  @!P3 STG.E.U8 desc[UR36][R6.64], R3 ;  /* 0x000000030600b986 */ /* 0x0005e2000c101124 */
[----:B------:R-:W-:-:S03]  /*7a80*/  ISETP.LT.OR P3, PT, R164, 0x2, !P4 ;  /* 0x00000002a400780c */ /* 0x000fc60006761670 */
[----:B------:R-:W-:Y:S01]  /*7a90*/  @!P2 STG.E.U8 desc[UR36][R6.64+0x1], R25 ;  /* 0x000001190600a986 */ /* 0x000fe2000c101124 */
[----:B------:R-:W-:Y:S02]  /*7aa0*/  ISETP.LT.OR P2, PT, R164, 0x9, !P1 ;  /* 0x00000009a400780c */ /* 0x000fe40004f41670 */
[----:B-1----:R-:W-:-:S05]  /*7ab0*/  @!P0 IMAD R11, R26, R154, RZ ;  /* 0x0000009a1a0b8224 */ /* 0x002fca00078e02ff */
[----:B------:R-:W-:Y:S01]  /*7ac0*/  @!P0 STG.E.U8 desc[UR36][R8.64], R11 ;  /* 0x0000000b08008986 */ /* 0x000fe2000c101124 */
[----:B------:R-:W-:Y:S01]  /*7ad0*/  ISETP.LT.OR P0, PT, R164, 0xa, !P1 ;  /* 0x0000000aa400780c */ /* 0x000fe20004f01670 */
[----:B------:R-:W-:-:S04]  /*7ae0*/  @!P3 IMAD R27, R27, R154, RZ ;  /* 0x0000009a1b1bb224 */ /* 0x000fc800078e02ff */
[----:B0-----:R-:W-:Y:S01]  /*7af0*/  @!P2 IMAD R5, R28, R154, RZ ;  /* 0x0000009a1c05a224 */ /* 0x001fe200078e02ff */
[----:B------:R-:W-:Y:S01]  /*7b00*/  @!P3 STG.E.U8 desc[UR36][R8.64+0x1], R27 ;  /* 0x0000011b0800b986 */ /* 0x000fe2000c101124 */
[----:B------:R-:W-:-:S03]  /*7b10*/  ISETP.LT.OR P3, PT, R164, 0x9, !P4 ;  /* 0x00000009a400780c */ /* 0x000fc60006761670 */
[----:B------:R0:W-:Y:S01]  /*7b20*/  @!P2 STG.E.U8 desc[UR36][R6.64+0x8], R5 ;  /* 0x000008050600a986 */ /* 0x0001e2000c101124 */
[----:B------:R-:W-:Y:S02]  /*7b30*/  ISETP.LT.OR P2, PT, R164, 0xa, !P4 ;  /* 0x0000000aa400780c */ /* 0x000fe40006741670 */
[----:B------:R-:W-:-:S05]  /*7b40*/  @!P0 IMAD R29, R29, R154, RZ ;  /* 0x0000009a1d1d8224 */ /* 0x000fca00078e02ff */
[----:B------:R-:W-:Y:S01]  /*7b50*/  @!P0 STG.E.U8 desc[UR36][R6.64+0x9], R29 ;  /* 0x0000091d06008986 */ /* 0x000fe2000c101124 */
[----:B------:R-:W-:Y:S01]  /*7b60*/  ISETP.LT.OR P0, PT, R164, 0x11, !P1 ;  /* 0x00000011a400780c */ /* 0x000fe20004f01670 */
[----:B--2---:R-:W-:-:S04]  /*7b70*/  @!P3 IMAD R3, R30, R154, RZ ;  /* 0x0000009a1e03b224 */ /* 0x004fc800078e02ff */
[----:B------:R-:W-:Y:S01]  /*7b80*/  @!P2 IMAD R31, R31, R154, RZ ;  /* 0x0000009a1f1fa224 */ /* 0x000fe200078e02ff */
[----:B------:R1:W-:Y:S01]  /*7b90*/  @!P3 STG.E.U8 desc[UR36][R8.64+0x8], R3 ;  /* 0x000008030800b986 */ /* 0x0003e2000c101124 */
[----:B------:R-:W-:-:S03]  /*7ba0*/  ISETP.LT.OR P3, PT, R164, 0x12, !P1 ;  /* 0x00000012a400780c */ /* 0x000fc60004f61670 */
[----:B------:R-:W-:Y:S01]  /*7bb0*/  @!P2 STG.E.U8 desc[UR36][R8.64+0x9], R31 ;  /* 0x0000091f0800a986 */ /* 0x000fe2000c101124 */
[----:B------:R-:W-:Y:S02]  /*7bc0*/  ISETP.LT.OR P2, PT, R164, 0x11, !P4 ;  /* 0x00000011a400780c */ /* 0x000fe40006741670 */
[----:B0-----:R-:W-:-:S05]  /*7bd0*/  @!P0 IMAD R5, R32, R154, RZ ;  /* 0x0000009a20058224 */ /* 0x001fca00078e02ff */
[----:B------:R0:W-:Y:S01]  /*7be0*/  @!P0 STG.E.U8 desc[UR36][R6.64+0x10], R5 ;  /* 0x0000100506008986 */ /* 0x0001e2000c101124 */
[----:B------:R-:W-:Y:S01]  /*7bf0*/  ISETP.LT.OR P0, PT, R164, 0x12, !P4 ;  /* 0x00000012a400780c */ /* 0x000fe20006701670 */
[----:B------:R-:W-:-:S04]  /*7c00*/  @!P3 IMAD R33, R33, R154, RZ ;  /* 0x0000009a2121b224 */ /* 0x000fc800078e02ff */
[----:B------:R-:W-:Y:S01]  /*7c10*/  @!P2 IMAD R11, R34, R154, RZ ;  /* 0x0000009a220ba224 */ /* 0x000fe200078e02ff */
[----:B------:R-:W-:Y:S01]  /*7c20*/  @!P3 STG.E.U8 desc[UR36][R6.64+0x11], R33 ;  /* 0x000011210600b986 */ /* 0x000fe2000c101124 */
[----:B------:R-:W-:-:S03]  /*7c30*/  ISETP.LT.OR P3, PT, R164, 0x19, !P1 ;  /* 0x00000019a400780c */ /* 0x000fc60004f61670 */
[----:B------:R2:W-:Y:S01]  /*7c40*/  @!P2 STG.E.U8 desc[UR36][R8.64+0x10], R11 ;  /* 0x0000100b0800a986 */ /* 0x0005e2000c101124 */
[----:B------:R-:W-:Y:S02]  /*7c50*/  ISETP.LT.OR P2, PT, R164, 0x1a, !P1 ;  /* 0x0000001aa400780c */ /* 0x000fe40004f41670 */
[----:B------:R-:W-:-:S05]  /*7c60*/  @!P0 IMAD R35, R35, R154, RZ ;  /* 0x0000009a23238224 */ /* 0x000fca00078e02ff */
[----:B------:R-:W-:Y:S01]  /*7c70*/  @!P0 STG.E.U8 desc[UR36][R8.64+0x11], R35 ;  /* 0x0000112308008986 */ /* 0x000fe2000c101124 */
[----:B------:R-:W-:Y:S01]  /*7c80*/  ISETP.LT.OR P0, PT, R164, 0x19, !P4 ;  /* 0x00000019a400780c */ /* 0x000fe20006701670 */
[----:B-1----:R-:W-:-:S04]  /*7c90*/  @!P3 IMAD R3, R36, R154, RZ ;  /* 0x0000009a2403b224 */ /* 0x002fc800078e02ff */
        /* <DEDUP_REMOVED lines=9> */
[----:B--2---:R-:W-:Y:S01]  /*7d30*/  @!P2 IMAD R11, R40, R154, RZ ;  /* 0x0000009a280ba224 */ /* 0x004fe200078e02ff */
        /* <DEDUP_REMOVED lines=125> */
[-C--:B--2---:R-:W-:Y:S01]  /*8510*/  @!P2 IMAD R11, R82, R154.reuse, RZ ;  /* 0x0000009a520ba224 */ /* 0x084fe200078e02ff */
[----:B------:R2:W-:Y:S01]  /*8520*/  @!P3 STG.E.U8 desc[UR36][R6.64+0x71], R81 ;  /* 0x000071510600b986 */ /* 0x0005e2000c101124 */
[C---:B------:R-:W-:Y:S02]  /*8530*/  ISETP.LT.OR P3, PT, R164.reuse, 0x79, !P1 ;  /* 0x00000079a400780c */ /* 0x040fe40004f61670 */
[C---:B------:R-:W-:Y:S01]  /*8540*/  ISETP.LT.OR P1, PT, R164.reuse, 0x7a, !P1 ;  /* 0x0000007aa400780c */ /* 0x040fe20004f21670 */
[----:B------:R2:W-:Y:S01]  /*8550*/  @!P2 STG.E.U8 desc[UR36][R8.64+0x70], R11 ;  /* 0x0000700b0800a986 */ /* 0x0005e2000c101124 */
[C---:B------:R-:W-:Y:S02]  /*8560*/  ISETP.LT.OR P2, PT, R164.reuse, 0x79, !P4 ;  /* 0x00000079a400780c */ /* 0x040fe40006741670 */
[----:B------:R-:W-:Y:S01]  /*8570*/  ISETP.LT.OR P4, PT, R164, 0x7a, !P4 ;  /* 0x0000007aa400780c */ /* 0x000fe20006781670 */
[----:B------:R-:W-:-:S05]  /*8580*/  @!P0 IMAD R83, R83, R154, RZ ;  /* 0x0000009a53538224 */ /* 0x000fca00078e02ff */
[----:B------:R2:W-:Y:S01]  /*8590*/  @!P0 STG.E.U8 desc[UR36][R8.64+0x71], R83 ;  /* 0x0000715308008986 */ /* 0x0005e2000c101124 */
[-C--:B-1----:R-:W-:Y:S02]  /*85a0*/  @!P3 IMAD R3, R84, R154.reuse, RZ ;  /* 0x0000009a5403b224 */ /* 0x082fe400078e02ff */
[-C--:B------:R-:W-:Y:S02]  /*85b0*/  @!P1 IMAD R85, R85, R154.reuse, RZ ;  /* 0x0000009a55559224 */ /* 0x080fe400078e02ff */
[-C--:B0-----:R-:W-:Y:S01]  /*85c0*/  @!P2 IMAD R5, R86, R154.reuse, RZ ;  /* 0x0000009a5605a224 */ /* 0x081fe200078e02ff */
[----:B------:R2:W-:Y:S01]  /*85d0*/  @!P3 STG.E.U8 desc[UR36][R6.64+0x78], R3 ;  /* 0x000078030600b986 */ /* 0x0005e2000c101124 */
[----:B------:R-:W-:-:S03]  /*85e0*/  @!P4 IMAD R87, R87, R154, RZ ;  /* 0x0000009a5757c224 */ /* 0x000fc600078e02ff */
[----:B------:R2:W-:Y:S04]  /*85f0*/  @!P1 STG.E.U8 desc[UR36][R6.64+0x79], R85 ;  /* 0x0000795506009986 */ /* 0x0005e8000c101124 */
[----:B------:R2:W-:Y:S04]  /*8600*/  @!P2 STG.E.U8 desc[UR36][R8.64+0x78], R5 ;  /* 0x000078050800a986 */ /* 0x0005e8000c101124 */
[----:B------:R2:W-:Y:S02]  /*8610*/  @!P4 STG.E.U8 desc[UR36][R8.64+0x79], R87 ;  /* 0x000079570800c986 */ /* 0x0005e4000c101124 */
.L_x_290:
[----:B------:R-:W-:Y:S05]  /*8620*/  BSYNC B0 ;  /* 0x0000000000007941 */ /* 0x000fea0003800000 */
.L_x_32:
[----:B------:R-:W-:Y:S01]  /*8630*/  ULDC UR4, c[0x0][0xc] ;  /* 0x0000030000047ab9 */ /* 0x000fe20000000800 */
[----:B------:R-:W-:Y:S01]  /*8640*/  ULDC UR5, c[0x0][0x10] ;  /* 0x0000040000057ab9 */ /* 0x000fe20000000800 */
[----:B-12---:R-:W1:Y:S01]  /*8650*/  LDC R3, c[0x0][0x14] ;  /* 0x00000500ff037b82 */ /* 0x006e620000000800 */
[----:B------:R-:W-:Y:S01]  /*8660*/  UIMAD.WIDE.U32 UR4, UR4, UR5, URZ ;  /* 0x00000005040472a5 */ /* 0x000fe2000f8e003f */
[----:B------:R-:W-:Y:S02]  /*8670*/  IMAD.MOV.U32 R152, RZ, RZ, -0x1 ;  /* 0xffffffffff987424 */ /* 0x000fe400078e00ff */
[----:B------:R-:W-:-:S03]  /*8680*/  IMAD.MOV.U32 R22, RZ, RZ, -0x1 ;  /* 0xffffffffff167424 */ /* 0x000fc600078e00ff */
[----:B-1----:R-:W-:-:S04]  /*8690*/  IMAD.WIDE.U32 R16, R3, UR4, R16 ;  /* 0x0000000403107c25 */ /* 0x002fc8000f8e0010 */
[----:B------:R-:W-:Y:S01]  /*86a0*/  IMAD R3, R3, UR5, RZ ;  /* 0x0000000503037c24 */ /* 0x000fe2000f8e02ff */
[----:B------:R-:W-:Y:S02]  /*86b0*/  ULDC.64 UR4, c[0x0][0x650] ;  /* 0x0001940000047ab9 */ /* 0x000fe40000000a00 */
[----:B------:R-:W-:Y:S01]  /*86c0*/  ISETP.GE.U32.AND P0, PT, R16, UR4, PT ;  /* 0x0000000410007c0c */ /* 0x000fe2000bf06070 */
[--C-:B------:R-:W-:Y:S01]  /*86d0*/  IMAD.IADD R17, R17, 0x1, R3.reuse ;  /* 0x0000000111117824 */ /* 0x100fe200078e0203 */
[----:B------:R-:W-:-:S04]  /*86e0*/  PRMT R3, RZ, 0x7610, R3 ;  /* 0x00007610ff037816 */ /* 0x000fc80000000003 */
[----:B------:R-:W-:-:S13]  /*86f0*/  ISETP.GE.U32.AND.EX P0, PT, R17, UR5, PT, P0 ;  /* 0x0000000511007c0c */ /* 0x000fda000bf06100 */
[----:B------:R-:W-:Y:S05]  /*8700*/  @P0 BRA `(.L_x_291) ;  /* 0x0000000400640947 */ /* 0x000fea0003800000 */
[----:B------:R-:W1:Y:S01]  /*8710*/  S2R R12, SR_CTAID.X ;  /* 0x00000000000c7919 */ /* 0x000e620000002500 */
[----:B------:R-:W2:Y:S01]  /*8720*/  LDC.64 R10, c[0x0][0x628] ;  /* 0x00018a00ff0a7b82 */ /* 0x000ea20000000a00 */
[----:B------:R-:W-:Y:S01]  /*8730*/  ULDC UR4, c[0x0][0x150] ;  /* 0x0000540000047ab9 */ /* 0x000fe20000000800 */
[----:B0--3--:R-:W-:Y:S01]  /*8740*/  IMAD.MOV.U32 R8, RZ, RZ, R16 ;  /* 0x000000ffff087224 */ /* 0x009fe200078e0010 */
[----:B------:R-:W0:Y:S01]  /*8750*/  S2R R24, SR_CTAID.Y ;  /* 0x0000000000187919 */ /* 0x000e220000002600 */
[----:B------:R-:W-:-:S04]  /*8760*/  IMAD.MOV.U32 R9, RZ, RZ, R17 ;  /* 0x000000ffff097224 */ /* 0x000fc800078e0011 */
[----:B------:R-:W3:Y:S08]  /*8770*/  LDC R21, c[0x0][0x144] ;  /* 0x00005100ff157b82 */ /* 0x000ef00000000800 */
[----:B------:R-:W0:Y:S08]  /*8780*/  LDC R0, c[0x0][0x630] ;  /* 0x00018c00ff007b82 */ /* 0x000e300000000800 */
[----:B------:R-:W0:Y:S01]  /*8790*/  LDC.64 R14, c[0x0][0x620] ;  /* 0x00018800ff0e7b82 */ /* 0x000e220000000a00 */
[----:B--2---:R-:W-:-:S04]  /*87a0*/  ISETP.NE.U32.AND P0, PT, R10, RZ, PT ;  /* 0x000000ff0a00720c */ /* 0x004fc80003f05070 */
[----:B------:R-:W-:Y:S02]  /*87b0*/  ISETP.NE.AND.EX P0, PT, R11, RZ, PT, P0 ;  /* 0x000000ff0b00720c */ /* 0x000fe40003f05300 */
[----:B-1----:R-:W-:-:S05]  /*87c0*/  I2FP.F32.U32 R3, R12 ;  /* 0x0000000c00037245 */ /* 0x002fca0000201000 */
[----:B------:R-:W-:-:S04]  /*87d0*/  FMUL R3, R3, UR4 ;  /* 0x0000000403037c20 */ /* 0x000fc80008400000 */
[----:B------:R1:W2:Y:S02]  /*87e0*/  F2I.U32.TRUNC.NTZ R20, R3 ;  /* 0x0000000300147305 */ /* 0x0002a4000020f000 */
[----:B---3--:R-:W-:Y:S05]  /*87f0*/  @!P0 BRA `(.L_x_292) ;  /* 0x0000000000288947 */ /* 0x008fea0003800000 */
[----:B-1----:R-:W1:Y:S02]  /*8800*/  LDC R3, c[0x0][0x634] ;  /* 0x00018d00ff037b82 */ /* 0x002e640000000800 */
[----:B-1----:R-:W-:-:S05]  /*8810*/  IADD3 R3, P0, R16, R3, RZ ;  /* 0x0000000310037210 */ /* 0x002fca0007f1e0ff */
[----:B------:R-:W-:-:S04]  /*8820*/  IMAD.X R13, RZ, RZ, R17, P0 ;  /* 0x000000ffff0d7224 */ /* 0x000fc800000e0611 */
[----:B------:R-:W-:-:S04]  /*8830*/  IMAD.WIDE.U32 R4, R13, R10, RZ ;  /* 0x0000000a0d047225 */ /* 0x000fc800078e00ff */
[----:B----4-:R-:W-:-:S04]  /*8840*/  IMAD.WIDE.U32 R6, P0, R3, R11, R4 ;  /* 0x0000000b03067225 */ /* 0x010fc80007800004 */
[----:B------:R-:W-:-:S04]  /*8850*/  IMAD.WIDE.U32 R4, R3, R10, RZ ;  /* 0x0000000a03047225 */ /* 0x000fc800078e00ff */
[----:B------:R-:W-:Y:S01]  /*8860*/  IMAD.X R9, RZ, RZ, RZ, P0 ;  /* 0x000000ffff097224 */ /* 0x000fe200000e06ff */
[----:B------:R-:W-:Y:S01]  /*8870*/  IADD3 RZ, P0, R5, R6, RZ ;  /* 0x0000000605ff7210 */ /* 0x000fe20007f1e0ff */
[----:B------:R-:W-:-:S04]  /*8880*/  IMAD.MOV.U32 R8, RZ, RZ, R7 ;  /* 0x000000ffff087224 */ /* 0x000fc800078e0007 */
[----:B------:R-:W-:-:S08]  /*8890*/  IMAD.WIDE.U32.X R8, R13, R11, R8, P0 ;  /* 0x0000000b0d087225 */ /* 0x000fd000000e0408 */
.L_x_292:
[----:B----4-:R-:W3:Y:S01]  /*88a0*/  LDC.64 R28, c[0x0][0x640] ;  /* 0x00019000ff1c7b82 */ /* 0x010ee20000000a00 */
[-CC-:B0-----:R-:W-:Y:S01]  /*88b0*/  SHF.R.U64 R22, R8, R0.reuse, R9.reuse ;  /* 0x0000000008167219 */ /* 0x181fe20000001209 */
[----:B--2---:R-:W-:Y:S01]  /*88c0*/  IMAD.MOV R20, RZ, RZ, -R20 ;  /* 0x000000ffff147224 */ /* 0x004fe200078e0a14 */
[----:B------:R-:W-:Y:S01]  /*88d0*/  SHF.R.U32.HI R0, RZ, R0, R9 ;  /* 0x00000000ff007219 */ /* 0x000fe20000011609 */
[----:B------:R-:W-:Y:S01]  /*88e0*/  ULDC UR4, c[0x0][0x154] ;  /* 0x0000550000047ab9 */ /* 0x000fe20000000800 */
[----:B-1----:R-:W-:Y:S01]  /*88f0*/  IADD3 R3, P0, RZ, -R22, RZ ;  /* 0x80000016ff037210 */ /* 0x002fe20007f1e0ff */
[----:B------:R-:W-:Y:S02]  /*8900*/  IMAD R21, R21, R20, R12 ;  /* 0x0000001415157224 */ /* 0x000fe400078e020c */
[----:B------:R-:W0:Y:S01]  /*8910*/  LDC R6, c[0x0][0x618] ;  /* 0x00018600ff067b82 */ /* 0x000e220000000800 */
[----:B------:R-:W-:Y:S02]  /*8920*/  IMAD.MOV.U32 R7, RZ, RZ, 0x1 ;  /* 0x00000001ff077424 */ /* 0x000fe400078e00ff */
[----:B------:R-:W-:-:S04]  /*8930*/  IMAD.X R5, RZ, RZ, ~R0, P0 ;  /* 0x000000ffff057224 */ /* 0x000fc800000e0e00 */
[-C--:B------:R-:W-:Y:S01]  /*8940*/  IMAD R0, R5, R14.reuse, RZ ;  /* 0x0000000e05007224 */ /* 0x080fe200078e02ff */
[----:B------:R-:W1:Y:S01]  /*8950*/  LDC R8, c[0x0][0x608] ;  /* 0x00018200ff087b82 */ /* 0x000e620000000800 */
[----:B------:R-:W-:-:S04]  /*8960*/  IMAD.WIDE.U32 R4, R3, R14, R16 ;  /* 0x0000000e03047225 */ /* 0x000fc800078e0010 */
[----:B------:R-:W-:Y:S01]  /*8970*/  IMAD R3, R3, R15, R0 ;  /* 0x0000000f03037224 */ /* 0x000fe200078e0200 */
[----:B------:R-:W-:Y:S02]  /*8980*/  I2FP.F32.U32 R0, R24 ;  /* 0x0000001800007245 */ /* 0x000fe40000201000 */
[----:B------:R-:W2:Y:S01]  /*8990*/  LDC R26, c[0x0][0x658] ;  /* 0x00019600ff1a7b82 */ /* 0x000ea20000000800 */
[----:B------:R-:W-:Y:S01]  /*89a0*/  IMAD.IADD R3, R5, 0x1, R3 ;  /* 0x0000000105037824 */ /* 0x000fe200078e0203 */
[----:B---3--:R-:W-:Y:S01]  /*89b0*/  ISETP.NE.U32.AND P0, PT, R28, RZ, PT ;  /* 0x000000ff1c00720c */ /* 0x008fe20003f05070 */
[----:B------:R-:W-:Y:S01]  /*89c0*/  FMUL R0, R0, UR4 ;  /* 0x0000000400007c20 */ /* 0x000fe20008400000 */
[----:B------:R-:W-:Y:S02]  /*89d0*/  IMAD.MOV.U32 R5, RZ, RZ, -0x1 ;  /* 0xffffffffff057424 */ /* 0x000fe400078e00ff */
[----:B------:R-:W-:Y:S01]  /*89e0*/  ISETP.NE.AND.EX P0, PT, R29, RZ, PT, P0 ;  /* 0x000000ff1d00720c */ /* 0x000fe20003f05300 */
[----:B------:R3:W4:Y:S01]  /*89f0*/  F2I.U32.TRUNC.NTZ R13, R0 ;  /* 0x00000000000d7305 */ /* 0x000722000020f000 */
[----:B------:R-:W3:Y:S01]  /*8a00*/  LDC R15, c[0x0][0x148] ;  /* 0x00005200ff0f7b82 */ /* 0x000ee20000000800 */
[----:B0-----:R-:W-:-:S02]  /*8a10*/  SHF.R.U64 R12, R4, R6, R3 ;  /* 0x00000006040c7219 */ /* 0x001fc40000001203 */
[----:B------:R-:W-:-:S05]  /*8a20*/  SHF.R.U32.HI R3, RZ, R6, R3 ;  /* 0x00000006ff037219 */ /* 0x000fca0000011603 */
[----:B------:R-:W0:Y:S01]  /*8a30*/  LDC R20, c[0x0][0x600] ;  /* 0x00018000ff147b82 */ /* 0x000e220000000800 */
[-CC-:B-1----:R-:W-:Y:S02]  /*8a40*/  SHF.R.U64 R10, R12, R8.reuse, R3.reuse ;  /* 0x000000080c0a7219 */ /* 0x182fe40000001203 */
[----:B------:R-:W-:-:S05]  /*8a50*/  SHF.R.U32.HI R3, RZ, R8, R3 ;  /* 0x00000008ff037219 */ /* 0x000fca0000011603 */
[----:B------:R-:W1:Y:S01]  /*8a60*/  LDC R27, c[0x0][0x648] ;  /* 0x00019200ff1b7b82 */ /* 0x000e620000000800 */
[-C--:B--2---:R-:W-:Y:S02]  /*8a70*/  SHF.L.U32 R4, R5, R26.reuse, RZ ;  /* 0x0000001a05047219 */ /* 0x084fe400000006ff */
[-CC-:B------:R-:W-:Y:S02]  /*8a80*/  SHF.R.U64 R14, R10, R26.reuse, R3.reuse ;  /* 0x0000001a0a0e7219 */ /* 0x180fe40000001203 */
[----:B------:R-:W-:Y:S02]  /*8a90*/  SHF.R.U32.HI R5, RZ, R26, R3 ;  /* 0x0000001aff057219 */ /* 0x000fe40000011603 */
[----:B------:R-:W-:Y:S01]  /*8aa0*/  LOP3.LUT R25, RZ, R4, RZ, 0x33, !PT ;  /* 0x00000004ff197212 */ /* 0x000fe200078e33ff */
[----:B------:R-:W2:Y:S01]  /*8ab0*/  LDC R30, c[0x0][0x638] ;  /* 0x00018e00ff1e7b82 */ /* 0x000ea20000000800 */
[----:B------:R-:W-:Y:S01]  /*8ac0*/  SHF.L.U32 R26, R7, R26, RZ ;  /* 0x0000001a071a7219 */ /* 0x000fe200000006ff */
[----:B------:R-:W-:-:S06]  /*8ad0*/  IMAD.MOV.U32 R4, RZ, RZ, R14 ;  /* 0x000000ffff047224 */ /* 0x000fcc00078e000e */
[----:B------:R-:W0:Y:S01]  /*8ae0*/  LDC R31, c[0x0][0x610] ;  /* 0x00018400ff1f7b82 */ /* 0x000e220000000800 */
[----:B----4-:R-:W-:Y:S05]  /*8af0*/  @!P0 BRA `(.L_x_293) ;  /* 0x0000000000288947 */ /* 0x010fea0003800000 */
        /* <DEDUP_REMOVED lines=10> */
.L_x_293:
[----:B------:R-:W-:Y:S01]  /*8ba0*/  ISETP.NE.AND P0, PT, R2, 0x1, PT ;  /* 0x000000010200780c */ /* 0x000fe20003f05270 */
[----:B0-----:R-:W-:Y:S01]  /*8bb0*/  VIADD R7, R20, 0xffffffff ;  /* 0xffffffff14077836 */ /* 0x001fe20000000000 */
[----:B-1-3--:R-:W-:Y:S01]  /*8bc0*/  SHF.R.U64 R0, R4, R27, R5 ;  /* 0x0000001b04007219 */ /* 0x00afe20000001205 */
[----:B------:R-:W-:Y:S01]  /*8bd0*/  IMAD.MOV R13, RZ, RZ, -R13 ;  /* 0x000000ffff0d7224 */ /* 0x000fe200078e0a0d */
[----:B------:R-:W-:Y:S01]  /*8be0*/  LOP3.LUT R5, R10, R25, RZ, 0xc0, !PT ;  /* 0x000000190a057212 */ /* 0x000fe200078ec0ff */
[----:B------:R-:W-:Y:S01]  /*8bf0*/  IMAD.MOV.U32 R4, RZ, RZ, 0x1 ;  /* 0x00000001ff047424 */ /* 0x000fe200078e00ff */
[----:B------:R-:W-:Y:S01]  /*8c00*/  LOP3.LUT R12, R12, R7, RZ, 0xc0, !PT ;  /* 0x000000070c0c7212 */ /* 0x000fe200078ec0ff */
[----:B------:R-:W-:Y:S02]  /*8c10*/  IMAD.MOV R3, RZ, RZ, -R0 ;  /* 0x000000ffff037224 */ /* 0x000fe400078e0a00 */
[----:B------:R-:W-:Y:S02]  /*8c20*/  IMAD R0, R26, R0, R5 ;  /* 0x000000001a007224 */ /* 0x000fe400078e0205 */
[----:B--2---:R-:W-:-:S02]  /*8c30*/  IMAD R3, R3, R30, R14 ;  /* 0x0000001e03037224 */ /* 0x004fc400078e020e */
[----:B------:R-:W-:Y:S02]  /*8c40*/  @P0 IMAD R21, R15, R13, R24 ;  /* 0x0000000d0f150224 */ /* 0x000fe400078e0218 */
[----:B------:R-:W-:Y:S01]  /*8c50*/  IMAD R5, R3, R20, R12 ;  /* 0x0000001403057224 */ /* 0x000fe200078e020c */
[----:B------:R-:W-:Y:S01]  /*8c60*/  PRMT R3, R4, 0x7610, R3 ;  /* 0x0000761004037816 */ /* 0x000fe20000000003 */
[----:B------:R-:W-:-:S05]  /*8c70*/  IMAD R0, R0, R31, R21 ;  /* 0x0000001f00007224 */ /* 0x000fca00078e0215 */
[----:B------:R-:W-:Y:S02]  /*8c80*/  SEL R152, R5, R0, !P0 ;  /* 0x0000000005987207 */ /* 0x000fe40004000000 */
[----:B------:R-:W-:-:S07]  /*8c90*/  SEL R0, R0, R5, !P0 ;  /* 0x0000000500007207 */ /* 0x000fce0004000000 */
.L_x_291:
[----:B------:R-:W-:Y:S01]  /*8ca0*/  LOP3.LUT P0, RZ, R3, 0xff, RZ, 0xc0, !PT ;  /* 0x000000ff03ff7812 */ /* 0x000fe2000780c0ff */
[----:B------:R-:W-:-:S12]  /*8cb0*/  IMAD.MOV.U32 R153, RZ, RZ, R0 ;  /* 0x000000ffff997224 */ /* 0x000fd800078e0000 */
[----:B------:R-:W-:Y:S05]  /*8cc0*/  @P0 BRA `(.L_x_294) ;  /* 0xffffff84002c0947 */ /* 0x000fea000383ffff */
[----:B------:R-:W-:Y:S05]  /*8cd0*/  EXIT ;  /* 0x000000000000794d */ /* 0x000fea0003800000 */
.L_x_7:
[----:B0-----:R-:W-:Y:S01]  /*8ce0*/  ULDC.64 UR4, c[0x0][0x650] ;  /* 0x0001940000047ab9 */ /* 0x001fe20000000a00 */
        /* <DEDUP_REMOVED lines=25> */
.L_x_296:
[----:B------:R-:W0:Y:S01]  /*8e80*/  LDC.64 R26, c[0x0][0x640] ;  /* 0x00019000ff1a7b82 */ /* 0x000e220000000a00 */
[-CC-:B------:R-:W-:Y:S01]  /*8e90*/  SHF.R.U64 R20, R12, R8.reuse, R13.reuse ;  /* 0x000000080c147219 */ /* 0x180fe2000000120d */
[----:B------:R-:W-:Y:S01]  /*8ea0*/  IMAD.MOV.U32 R30, RZ, RZ, 0x1 ;  /* 0x00000001ff1e7424 */ /* 0x000fe200078e00ff */
[----:B------:R-:W-:Y:S02]  /*8eb0*/  SHF.R.U32.HI R6, RZ, R8, R13 ;  /* 0x00000008ff067219 */ /* 0x000fe4000001160d */
[----:B------:R-:W-:-:S03]  /*8ec0*/  IADD3 R11, P0, RZ, -R20, RZ ;  /* 0x80000014ff0b7210 */ /* 0x000fc60007f1e0ff */
[----:B------:R-:W1:Y:S02]  /*8ed0*/  LDC R10, c[0x0][0x618] ;  /* 0x00018600ff0a7b82 */ /* 0x000e640000000800 */
[----:B------:R-:W-:-:S04]  /*8ee0*/  IMAD.X R7, RZ, RZ, ~R6, P0 ;  /* 0x000000ffff077224 */ /* 0x000fc800000e0e06 */
[-C--:B------:R-:W-:Y:S02]  /*8ef0*/  IMAD R8, R7, R22.reuse, RZ ;  /* 0x0000001607087224 */ /* 0x080fe400078e02ff */
[----:B------:R-:W2:Y:S01]  /*8f00*/  LDC R12, c[0x0][0x608] ;  /* 0x00018200ff0c7b82 */ /* 0x000ea20000000800 */
[----:B------:R-:W-:-:S04]  /*8f10*/  IMAD.WIDE.U32 R6, R11, R22, R16 ;  /* 0x000000160b067225 */ /* 0x000fc800078e0010 */
[----:B------:R-:W-:-:S03]  /*8f20*/  IMAD R11, R11, R23, R8 ;  /* 0x000000170b0b7224 */ /* 0x000fc600078e0208 */
[----:B------:R-:W3:Y:S01]  /*8f30*/  LDC R25, c[0x0][0x658] ;  /* 0x00019600ff197b82 */ /* 0x000ee20000000800 */
[----:B------:R-:W-:Y:S01]  /*8f40*/  IMAD.IADD R7, R7, 0x1, R11 ;  /* 0x0000000107077824 */ /* 0x000fe200078e020b */
[----:B0-----:R-:W-:-:S04]  /*8f50*/  ISETP.NE.U32.AND P0, PT, R26, RZ, PT ;  /* 0x000000ff1a00720c */ /* 0x001fc80003f05070 */
[----:B------:R-:W-:Y:S02]  /*8f60*/  ISETP.NE.AND.EX P0, PT, R27, RZ, PT, P0 ;  /* 0x000000ff1b00720c */ /* 0x000fe40003f05300 */
[----:B------:R-:W0:Y:S01]  /*8f70*/  LDC R23, c[0x0][0x600] ;  /* 0x00018000ff177b82 */ /* 0x000e220000000800 */
[-CC-:B-1----:R-:W-:Y:S02]  /*8f80*/  SHF.R.U64 R8, R6, R10.reuse, R7.reuse ;  /* 0x0000000a06087219 */ /* 0x182fe40000001207 */
[----:B------:R-:W-:Y:S01]  /*8f90*/  SHF.R.U32.HI R7, RZ, R10, R7 ;  /* 0x0000000aff077219 */ /* 0x000fe20000011607 */
[----:B------:R-:W-:-:S04]  /*8fa0*/  IMAD.MOV.U32 R10, RZ, RZ, -0x1 ;  /* 0xffffffffff0a7424 */ /* 0x000fc800078e00ff */
        /* <DEDUP_REMOVED lines=21> */
.L_x_297:
[----:B------:R-:W-:Y:S01]  /*9100*/  ISETP.NE.AND P0, PT, R2, 0x1, PT ;  /* 0x000000010200780c */ /* 0x000fe20003f05270 */
[----:B0-----:R-:W-:Y:S01]  /*9110*/  VIADD R11, R23, 0xffffffff ;  /* 0xffffffff170b7836 */ /* 0x001fe20000000000 */
[----:B-1----:R-:W-:Y:S02]  /*9120*/  SHF.R.U64 R6, R6, R24, R7 ;  /* 0x0000001806067219 */ /* 0x002fe40000001207 */
[----:B------:R-:W-:Y:S02]  /*9130*/  SHF.L.U32 R30, R30, R25, RZ ;  /* 0x000000191e1e7219 */ /* 0x000fe400000006ff */
[----:B------:R-:W-:Y:S01]  /*9140*/  LOP3.LUT R5, R21, R32, RZ, 0xc0, !PT ;  /* 0x0000002015057212 */ /* 0x000fe200078ec0ff */
[----:B------:R-:W-:-:S04]  /*9150*/  IMAD.MOV R7, RZ, RZ, -R6 ;  /* 0x000000ffff077224 */ /* 0x000fc800078e0a06 */
[----:B------:R-:W-:Y:S01]  /*9160*/  IMAD R6, R30, R6, R5 ;  /* 0x000000061e067224 */ /* 0x000fe200078e0205 */
[----:B------:R-:W-:Y:S01]  /*9170*/  LOP3.LUT R5, R8, R11, RZ, 0xc0, !PT ;  /* 0x0000000b08057212 */ /* 0x000fe200078ec0ff */
[----:B------:R-:W-:Y:S02]  /*9180*/  @P0 IMAD R3, R9, R14, R4 ;  /* 0x0000000e09030224 */ /* 0x000fe400078e0204 */
[----:B--2---:R-:W-:Y:S02]  /*9190*/  IMAD R4, R7, R28, R22 ;  /* 0x0000001c07047224 */ /* 0x004fe400078e0216 */
[----:B---3--:R-:W-:Y:S02]  /*91a0*/  IMAD R3, R6, R29, R3 ;  /* 0x0000001d06037224 */ /* 0x008fe400078e0203 */
[----:B------:R-:W-:Y:S02]  /*91b0*/  IMAD R4, R4, R23, R5 ;  /* 0x0000001704047224 */ /* 0x000fe400078e0205 */
[----:B------:R-:W-:-:S02]  /*91c0*/  IMAD.MOV.U32 R8, RZ, RZ, 0x1 ;  /* 0x00000001ff087424 */ /* 0x000fc400078e00ff */
[----:B------:R-:W-:Y:S01]  /*91d0*/  IMAD.MOV.U32 R6, RZ, RZ, R20 ;  /* 0x000000ffff067224 */ /* 0x000fe200078e0014 */
[----:B------:R-:W-:Y:S02]  /*91e0*/  SEL R7, R4, R3, !P0 ;  /* 0x0000000304077207 */ /* 0x000fe40004000000 */
[----:B------:R-:W-:-:S07]  /*91f0*/  SEL R21, R3, R4, !P0 ;  /* 0x0000000403157207 */ /* 0x000fce0004000000 */
.L_x_295:
[----:B------:R-:W-:-:S08]  /*9200*/  NOP ;  /* 0x0000000000007918 */ /* 0x000fd00000000000 */
[----:B------:R-:W0:-:S00]  /*9210*/  USETMAXREG.DEALLOC.CTAPOOL 0x28 ;  /* 0x00000028000079c8 */ /* 0x000e0000080e0500 */
[----:B0-----:R-:W-:-:S13]  /*9220*/  ISETP.NE.AND P0, PT, R0, RZ, PT ;  /* 0x000000ff0000720c */ /* 0x001fda0003f05270 */
[----:B------:R-:W-:Y:S05]  /*9230*/  @P0 EXIT ;  /* 0x000000000000094d */ /* 0x000fea0003800000 */
[----:B------:R-:W-:Y:S01]  /*9240*/  LOP3.LUT P0, RZ, R8, 0xff, RZ, 0xc0, !PT ;  /* 0x000000ff08ff7812 */ /* 0x000fe2000780c0ff */
[----:B------:R-:W-:Y:S02]  /*9250*/  IMAD.MOV.U32 R0, RZ, RZ, 0x1 ;  /* 0x00000001ff007424 */ /* 0x000fe400078e00ff */
[----:B------:R-:W-:-:S10]  /*9260*/  IMAD.MOV.U32 R3, RZ, RZ, RZ ;  /* 0x000000ffff037224 */ /* 0x000fd400078e00ff */
[----:B------:R-:W-:Y:S05]  /*9270*/  @!P0 BRA `(.L_x_298) ;  /* 0x0000000c00488947 */ /* 0x000fea0003800000 */
[----:B------:R-:W0:Y:S01]  /*9280*/  LDC R0, c[0x0][0x28c] ;  /* 0x0000a300ff007b82 */ /* 0x000e220000000800 */
[----:B------:R-:W-:Y:S01]  /*9290*/  ULDC UR5, c[0x0][0x658] ;  /* 0x0001960000057ab9 */ /* 0x000fe20000000800 */
[----:B------:R-:W-:Y:S01]  /*92a0*/  UMOV UR7, 0xffffffff ;  /* 0xffffffff00077882 */ /* 0x000fe20000000000 */
[----:B------:R-:W-:Y:S01]  /*92b0*/  ULDC UR6, c[0x0][0xc] ;  /* 0x0000030000067ab9 */ /* 0x000fe20000000800 */
[----:B------:R-:W-:Y:S01]  /*92c0*/  USHF.L.U32 UR8, UR7, UR5, URZ ;  /* 0x0000000507087299 */ /* 0x000fe2000800063f */
[----:B------:R-:W-:Y:S01]  /*92d0*/  BSSY B0, `(.L_x_298) ;  /* 0x00000cc000007945 */ /* 0x000fe20003800000 */
[----:B------:R-:W-:Y:S01]  /*92e0*/  UMOV UR9, 0x1 ;  /* 0x0000000100097882 */ /* 0x000fe20000000000 */
[----:B------:R-:W-:Y:S01]  /*92f0*/  ULDC UR7, c[0x0][0x10] ;  /* 0x0000040000077ab9 */ /* 0x000fe20000000800 */
[----:B------:R-:W1:Y:S01]  /*9300*/  S2UR UR10, SR_CgaCtaId ;  /* 0x00000000000a79c3 */ /* 0x000e620000008800 */
[----:B------:R-:W-:Y:S01]  /*9310*/  UIMAD.WIDE.U32 UR6, UR6, UR7, URZ ;  /* 0x00000007060672a5 */ /* 0x000fe2000f8e003f */
[----:B------:R-:W-:Y:S01]  /*9320*/  IMAD.MOV.U32 R9, RZ, RZ, 0x1 ;  /* 0x00000001ff097424 */ /* 0x000fe200078e00ff */
[----:B------:R-:W-:Y:S01]  /*9330*/  USHF.L.U32 UR17, UR9, UR5, URZ ;  /* 0x0000000509117299 */ /* 0x000fe2000800063f */
[----:B------:R-:W-:Y:S01]  /*9340*/  LOP3.LUT R13, R19, 0x2, RZ, 0xfc, !PT ;  /* 0x00000002130d7812 */ /* 0x000fe200078efcff */
[----:B------:R-:W-:Y:S01]  /*9350*/  ULDC UR4, c[0x0][0x600] ;  /* 0x0001800000047ab9 */ /* 0x000fe20000000800 */
[----:B------:R-:W-:Y:S01]  /*9360*/  ULDC UR5, c[0x0][0x14] ;  /* 0x0000050000057ab9 */ /* 0x000fe20000000800 */
[----:B------:R-:W-:-:S02]  /*9370*/  UIADD3 UR4, UR4, -0x1, URZ ;  /* 0xffffffff04047890 */ /* 0x000fc4000fffe03f */
[----:B------:R-:W-:Y:S02]  /*9380*/  UIMAD.WIDE.U32 UR22, UR6, UR5, URZ ;  /* 0x00000005061672a5 */ /* 0x000fe4000f8e003f */
[----:B------:R-:W-:Y:S02]  /*9390*/  UIMAD UR13, UR7, UR5, URZ ;  /* 0x00000005070d72a4 */ /* 0x000fe4000f8e023f */
[----:B------:R-:W-:Y:S02]  /*93a0*/  ULOP3.LUT UR16, URZ, UR8, URZ, 0x33, !UPT ;  /* 0x000000083f107292 */ /* 0x000fe4000f8e333f */
[----:B------:R-:W-:Y:S01]  /*93b0*/  UIADD3 UR13, UR23, UR13, URZ ;  /* 0x0000000d170d7290 */ /* 0x000fe2000fffe03f */
[----:B0-----:R-:W-:Y:S01]  /*93c0*/  VIADD R0, R0, 0x7f ;  /* 0x0000007f00007836 */ /* 0x001fe20000000000 */
[----:B------:R-:W-:-:S04]  /*93d0*/  ULDC.64 UR24, c[0x0][0x198] ;  /* 0x0000660000187ab9 */ /* 0x000fc80000000a00 */
[----:B------:R-:W-:Y:S01]  /*93e0*/  SHF.R.S32.HI R3, RZ, 0x1f, R0 ;  /* 0x0000001fff037819 */ /* 0x000fe20000011400 */
[----:B-1----:R-:W-:-:S03]  /*93f0*/  IMAD.U32 R8, RZ, RZ, UR10 ;  /* 0x0000000aff087e24 */ /* 0x002fc6000f8e00ff */
[----:B------:R-:W-:Y:S01]  /*9400*/  LEA.HI R3, R3, R0, RZ, 0x7 ;  /* 0x0000000003037211 */ /* 0x000fe200078f38ff */
[----:B------:R-:W-:-:S03]  /*9410*/  IMAD.MOV.U32 R0, RZ, RZ, 0x1 ;  /* 0x00000001ff007424 */ /* 0x000fc600078e00ff */
[----:B------:R-:W-:Y:S01]  /*9420*/  SHF.R.S32.HI R10, RZ, 0x7, R3 ;  /* 0x00000007ff0a7819 */ /* 0x000fe20000011403 */
[----:B------:R-:W-:Y:S01]  /*9430*/  IMAD.MOV.U32 R3, RZ, RZ, RZ ;  /* 0x000000ffff037224 */ /* 0x000fe200078e00ff */
[----:B------:R-:W-:-:S03]  /*9440*/  LEA R11, R8, 0x100, 0xd ;  /* 0x00000100080b7811 */ /* 0x000fc600078e68ff */
[----:B------:R-:W-:-:S07]  /*9450*/  VIADD R12, R10, 0x1 ;  /* 0x000000010a0c7836 */ /* 0x000fce0000000000 */
.L_x_309:
[----:B------:R-:W-:-:S03]  /*9460*/  UMOV UR5, 0xffffffff ;  /* 0xffffffff00057882 */ /* 0x000fc60000000000 */
[----:B------:R-:W-:Y:S05]  /*9470*/  BRA.DIV UR5, `(.L_x_299) ;  /* 0x0000000e05b07947 */ /* 0x000fea000b800000 */
[----:B------:R-:W-:-:S13]  /*9480*/  ELECT P6, URZ, PT ;  /* 0x00000000003f782f */ /* 0x000fda00038c0000 */
.L_x_320:
[----:B------:R-:W0:Y:S01]  /*9490*/  LDC R4, c[0x0][0x28c] ;  /* 0x0000a300ff047b82 */ /* 0x000e220000000800 */
[----:B------:R-:W-:Y:S01]  /*94a0*/  BSSY B1, `(.L_x_300) ;  /* 0x000003a000017945 */ /* 0x000fe20003800000 */
[----:B0-----:R-:W-:-:S13]  /*94b0*/  ISETP.LT.OR P6, PT, R4, 0x1, !P6 ;  /* 0x000000010400780c */ /* 0x001fda00077c1670 */
[----:B------:R-:W-:Y:S05]  /*94c0*/  @P6 BRA `(.L_x_301) ;  /* 0x0000000000dc6947 */ /* 0x000fea0003800000 */
[----:B------:R-:W-:Y:S02]  /*94d0*/  IMAD R21, R21, 0x4, R8 ;  /* 0x0000000415157824 */ /* 0x000fe400078e0208 */
[----:B------:R-:W-:Y:S02]  /*94e0*/  IMAD.SHL.U32 R22, R7, 0x80, RZ ;  /* 0x0000008007167824 */ /* 0x000fe400078e00ff */
[----:B------:R-:W-:Y:S02]  /*94f0*/  IMAD.MOV.U32 R24, RZ, RZ, RZ ;  /* 0x000000ffff187224 */ /* 0x000fe400078e00ff */
[----:B------:R-:W-:Y:S02]  /*9500*/  IMAD.MOV.U32 R4, RZ, RZ, R12 ;  /* 0x000000ffff047224 */ /* 0x000fe400078e000c */
[----:B------:R-:W-:Y:S02]  /*9510*/  IMAD.MOV.U32 R5, RZ, RZ, R0 ;  /* 0x000000ffff057224 */ /* 0x000fe400078e0000 */
[----:B------:R-:W-:-:S02]  /*9520*/  IMAD.MOV.U32 R14, RZ, RZ, R3 ;  /* 0x000000ffff0e7224 */ /* 0x000fc400078e0003 */
[----:B------:R-:W-:-:S07]  /*9530*/  IMAD.SHL.U32 R21, R21, 0x40, RZ ;  /* 0x0000004015157824 */ /* 0x000fce00078e00ff */
.L_x_304:
[----:B------:R-:W0:Y:S01]  /*9540*/  S2UR UR5, SR_CgaCtaId ;  /* 0x00000000000579c3 */ /* 0x000e220000008800 */
[----:B------:R-:W-:Y:S02]  /*9550*/  MOV R7, 0x400 ;  /* 0x0000040000077802 */ /* 0x000fe40000000f00 */
[----:B------:R-:W-:-:S13]  /*9560*/  LOP3.LUT P1, RZ, R18, 0x7f, RZ, 0xc0, !PT ;  /* 0x0000007f12ff7812 */ /* 0x000fda000782c0ff */
[----:B------:R-:W1:Y:S01]  /*9570*/  @!P1 LDC R15, c[0x0][0x500] ;  /* 0x00014000ff0f9b82 */ /* 0x000e620000000800 */
[----:B0-----:R-:W-:-:S05]  /*9580*/  IMAD.U32 R8, RZ, RZ, UR5 ;  /* 0x00000005ff087e24 */ /* 0x001fca000f8e00ff */
[----:B------:R-:W-:Y:S02]  /*9590*/  LEA R23, R8, R7, 0x18 ;  /* 0x0000000708177211 */ /* 0x000fe400078ec0ff */
[----:B------:R-:W-:-:S03]  /*95a0*/  SHF.L.U32 R7, R5, 0x1f, RZ ;  /* 0x0000001f05077819 */ /* 0x000fc600000006ff */
[----:B------:R-:W-:-:S04]  /*95b0*/  IMAD R20, R14, 0x8, R23 ;  /* 0x000000080e147824 */ /* 0x000fc800078e0217 */
[----:B------:R-:W0:Y:S02]  /*95c0*/  SYNCS.PHASECHK.TRANS64.TRYWAIT P0, [R20+URZ+0x20], R7 ;  /* 0x00002007140075a7 */ /* 0x000e24000800017f */
[----:B01----:R-:W-:Y:S05]  /*95d0*/  @!P0 BRA `(.L_x_302) ;  /* 0x0000000c00788947 */ /* 0x003fea0003800000 */
.L_x_321:
[----:B0-----:R-:W-:Y:S01]  /*95e0*/  PRMT R7, R13, 0x9910, RZ ;  /* 0x000099100d077816 */ /* 0x001fe200000000ff */
[----:B------:R0:W-:Y:S03]  /*95f0*/  @!P1 SYNCS.ARRIVE.TRANS64 RZ, [R20+URZ], R15 ;  /* 0x0000000f14ff99a7 */ /* 0x0001e6000800003f */
[----:B------:R-:W-:-:S13]  /*9600*/  ISETP.NE.AND P0, PT, R7, 0x2, PT ;  /* 0x000000020700780c */ /* 0x000fda0003f05270 */
[----:B0-----:R-:W-:Y:S05]  /*9610*/  @P0 BRA `(.L_x_303) ;  /* 0x0000000000040947 */ /* 0x001fea0003800000 */
[----:B------:R-:W-:Y:S01]  /*9620*/  BPT.TRAP 0x1 ;  /* 0x000000040000795c */ /* 0x000fe20000300000 */
.L_x_303:
[C---:B------:R-:W-:Y:S01]  /*9630*/  IMAD R7, R14.reuse, 0x8000, R11 ;  /* 0x000080000e077824 */ /* 0x040fe200078e020b */
[----:B------:R-:W-:Y:S01]  /*9640*/  R2UR UR8, R23 ;  /* 0x00000000170872ca */ /* 0x000fe200000e0000 */
[----:B------:R-:W-:Y:S01]  /*9650*/  IMAD R23, R14, 0x4000, R23 ;  /* 0x000040000e177824 */ /* 0x000fe200078e0217 */
[----:B------:R-:W-:Y:S01]  /*9660*/  R2UR UR18, R21 ;  /* 0x00000000151272ca */ /* 0x000fe200000e0000 */
[----:B------:R-:W-:Y:S01]  /*9670*/  VIADD R4, R4, 0xffffffff ;  /* 0xffffffff04047836 */ /* 0x000fe20000000000 */
[----:B------:R-:W-:Y:S01]  /*9680*/  R2UR UR5, R7 ;  /* 0x00000000070572ca */ /* 0x000fe200000e0000 */
[----:B------:R-:W-:Y:S01]  /*9690*/  UIADD3 UR6, UP0, UR24, 0xf0, URZ ;  /* 0x000000f018067890 */ /* 0x000fe2000ff1e03f */
[----:B------:R-:W-:Y:S01]  /*96a0*/  R2UR UR11, R23 ;  /* 0x00000000170b72ca */ /* 0x000fe200000e0000 */
[----:B------:R-:W-:Y:S01]  /*96b0*/  UIADD3 UR26, UP1, UR24, 0x1f0, URZ ;  /* 0x000001f0181a7890 */ /* 0x000fe2000ff3e03f */
[----:B------:R-:W-:Y:S01]  /*96c0*/  R2UR UR9, R20 ;  /* 0x00000000140972ca */ /* 0x000fe200000e0000 */
[----:B------:R-:W-:Y:S01]  /*96d0*/  UIADD3.X UR7, URZ, UR25, URZ, UP0, !UPT ;  /* 0x000000193f077290 */ /* 0x000fe200087fe43f */
[----:B------:R-:W-:Y:S01]  /*96e0*/  R2UR UR10, R24 ;  /* 0x00000000180a72ca */ /* 0x000fe200000e0000 */
[----:B------:R-:W-:Y:S01]  /*96f0*/  VIADD R14, R14, 0x1 ;  /* 0x000000010e0e7836 */ /* 0x000fe20000000000 */
[----:B------:R-:W-:Y:S01]  /*9700*/  R2UR UR12, R6 ;  /* 0x00000000060c72ca */ /* 0x000fe200000e0000 */
[----:B------:R-:W-:Y:S01]  /*9710*/  UIADD3.X UR27, URZ, UR25, URZ, UP1, !UPT ;  /* 0x000000193f1b7290 */ /* 0x000fe20008ffe43f */
[----:B------:R-:W-:Y:S01]  /*9720*/  R2UR UR19, R22 ;  /* 0x00000000161372ca */ /* 0x000fe200000e0000 */
[----:B------:R-:W-:Y:S01]  /*9730*/  UMOV UR20, 0xf0000 ;  /* 0x000f000000147882 */ /* 0x000fe20000000000 */
[----:B------:R-:W-:Y:S01]  /*9740*/  ISETP.GT.AND P1, PT, R4, 0x1, PT ;  /* 0x000000010400780c */ /* 0x000fe20003f24270 */
[----:B------:R-:W-:Y:S01]  /*9750*/  UIADD3 UR8, UR8, UR5, URZ ;  /* 0x0000000508087290 */ /* 0x000fe2000fffe03f */
[----:B------:R-:W-:Y:S01]  /*9760*/  ISETP.NE.AND P0, PT, R14, 0x4, PT ;  /* 0x000000040e00780c */ /* 0x000fe20003f05270 */
[----:B------:R-:W-:Y:S01]  /*9770*/  UIADD3 UR5, UR11, 0x20100, URZ ;  /* 0x000201000b057890 */ /* 0x000fe2000fffe03f */
[----:B------:R-:W-:Y:S01]  /*9780*/  VIADD R24, R24, 0x80 ;  /* 0x0000008018187836 */ /* 0x000fe20000000000 */
[----:B------:R-:W-:Y:S01]  /*9790*/  UMOV UR14, 0x0 ;  /* 0x00000000000e7882 */ /* 0x000fe20000000000 */
[----:B------:R-:W-:Y:S01]  /*97a0*/  UMOV UR15, 0x10000000 ;  /* 0x10000000000f7882 */ /* 0x000fe20000000000 */
[----:B------:R-:W-:Y:S01]  /*97b0*/  UMOV UR11, UR18 ;  /* 0x00000012000b7c82 */ /* 0x000fe20008000000 */
[----:B------:R-:W-:-:S02]  /*97c0*/  SEL R20, RZ, 0x1, P0 ;  /* 0x00000001ff147807 */ /* 0x000fc40000000000 */
[----:B------:R0:W-:Y:S01]  /*97d0*/  UTMALDG.3D.MULTICAST [UR8], [UR6], UR20, desc[UR14] ;  /* 0x00000e08060073b4 */ /* 0x0001e20008011814 */
[----:B------:R-:W-:Y:S02]  /*97e0*/  SEL R14, R14, RZ, P0 ;  /* 0x000000ff0e0e7207 */ /* 0x000fe40000000000 */
[----:B------:R-:W-:Y:S01]  /*97f0*/  LOP3.LUT R5, R5, R20, RZ, 0x3c, !PT ;  /* 0x0000001405057212 */ /* 0x000fe200078e3cff */
[----:B0-----:R-:W-:Y:S01]  /*9800*/  UMOV UR8, UR5 ;  /* 0x0000000500087c82 */ /* 0x001fe20008000000 */
[----:B------:R-:W-:Y:S02]  /*9810*/  UMOV UR11, UR19 ;  /* 0x00000013000b7c82 */ /* 0x000fe40008000000 */
[----:B------:R0:W-:Y:S02]  /*9820*/  UTMALDG.3D [UR8], [UR26], desc[UR14] ;  /* 0x00000e081a0075b4 */ /* 0x0001e40008011000 */
[----:B0-----:R-:W-:Y:S05]  /*9830*/  @P1 BRA `(.L_x_304) ;  /* 0xfffffffc00401947 */ /* 0x001fea000383ffff */
.L_x_301:
[----:B------:R-:W-:Y:S05]  /*9840*/  BSYNC B1 ;  /* 0x0000000000017941 */ /* 0x000fea0003800000 */
.L_x_300:
[----:B------:R-:W-:Y:S01]  /*9850*/  LOP3.LUT P1, RZ, R9, 0xff, RZ, 0xc0, !PT ;  /* 0x000000ff09ff7812 */ /* 0x000fe2000782c0ff */
[----:B------:R-:W-:Y:S01]  /*9860*/  IMAD.IADD R3, R10, 0x1, R3 ;  /* 0x000000010a037824 */ /* 0x000fe200078e0203 */
[----:B------:R-:W-:Y:S01]  /*9870*/  IADD3 R16, P2, R16, UR22, RZ ;  /* 0x0000001610107c10 */ /* 0x000fe2000ff5e0ff */
[----:B------:R-:W-:Y:S01]  /*9880*/  ULDC.64 UR6, c[0x0][0x650] ;  /* 0x0001940000067ab9 */ /* 0x000fe20000000a00 */
[----:B------:R-:W-:Y:S01]  /*9890*/  BSSY B1, `(.L_x_305) ;  /* 0x000006d000017945 */ /* 0x000fe20003800000 */
[----:B------:R-:W-:Y:S01]  /*98a0*/  IMAD.MOV.U32 R21, RZ, RZ, -0x1 ;  /* 0xffffffffff157424 */ /* 0x000fe200078e00ff */
[----:B------:R-:W-:Y:S01]  /*98b0*/  ISETP.GT.U32.AND P0, PT, R3, 0x3, PT ;  /* 0x000000030300780c */ /* 0x000fe20003f04070 */
[----:B------:R-:W-:Y:S01]  /*98c0*/  IMAD.MOV.U32 R7, RZ, RZ, -0x1 ;  /* 0xffffffffff077424 */ /* 0x000fe200078e00ff */
[----:B------:R-:W-:Y:S01]  /*98d0*/  SHF.R.U32.HI R4, RZ, 0x2, R3 ;  /* 0x00000002ff047819 */ /* 0x000fe20000011603 */
[----:B------:R-:W-:Y:S01]  /*98e0*/  IMAD.MOV.U32 R6, RZ, RZ, -0x1 ;  /* 0xffffffffff067424 */ /* 0x000fe200078e00ff */
[----:B------:R-:W-:-:S02]  /*98f0*/  ISETP.LT.U32.AND P0, PT, R10, 0x4, P0 ;  /* 0x000000040a00780c */ /* 0x000fc40000701070 */
[----:B------:R-:W-:Y:S01]  /*9900*/  IADD3.X R17, R17, UR13, RZ, P2, !PT ;  /* 0x0000000d11117c10 */ /* 0x000fe200097fe4ff */
[----:B------:R-:W0:Y:S01]  /*9910*/  @P1 S2R R8, SR_CgaCtaId ;  /* 0x0000000000081919 */ /* 0x000e220000008800 */
[----:B------:R-:W-:Y:S02]  /*9920*/  @P1 MOV R5, 0x400 ;  /* 0x0000040000051802 */ /* 0x000fe40000000f00 */
[----:B------:R-:W-:Y:S02]  /*9930*/  ISETP.GE.U32.AND P2, PT, R16, UR6, PT ;  /* 0x0000000610007c0c */ /* 0x000fe4000bf46070 */
[----:B------:R-:W-:Y:S02]  /*9940*/  LOP3.LUT R4, R4, 0x1, RZ, 0xc0, !PT ;  /* 0x0000000104047812 */ /* 0x000fe400078ec0ff */
[----:B------:R-:W-:Y:S02]  /*9950*/  LOP3.LUT R3, R3, 0x3, RZ, 0xc0, !PT ;  /* 0x0000000303037812 */ /* 0x000fe400078ec0ff */
[----:B------:R-:W-:-:S02]  /*9960*/  PRMT R9, RZ, 0x7610, R9 ;  /* 0x00007610ff097816 */ /* 0x000fc40000000009 */
[----:B0-----:R-:W-:-:S04]  /*9970*/  @P1 LEA R5, R8, R5, 0x18 ;  /* 0x0000000508051211 */ /* 0x001fc800078ec0ff */
[----:B------:R0:W-:Y:S01]  /*9980*/  @P1 SYNCS.ARRIVE.TRANS64.A1T0 RZ, [R5+URZ+0x58], RZ ;  /* 0x000058ff05ff19a7 */ /* 0x0001e2000810003f */
[----:B------:R-:W-:-:S04]  /*9990*/  ISETP.NE.U32.AND P1, PT, R4, 0x1, PT ;  /* 0x000000010400780c */ /* 0x000fc80003f25070 */
[----:B------:R-:W-:Y:S02]  /*99a0*/  ISETP.GT.U32.AND P1, PT, R10, 0x3, !P1 ;  /* 0x000000030a00780c */ /* 0x000fe40004f24070 */
[----:B0-----:R-:W-:Y:S02]  /*99b0*/  SEL R5, RZ, 0x1, !P0 ;  /* 0x00000001ff057807 */ /* 0x001fe40004000000 */
[----:B------:R-:W-:Y:S02]  /*99c0*/  ISETP.GE.U32.AND.EX P0, PT, R17, UR7, PT, P2 ;  /* 0x0000000711007c0c */ /* 0x000fe4000bf06120 */
[----:B------:R-:W-:-:S04]  /*99d0*/  SEL R4, RZ, 0x1, !P1 ;  /* 0x00000001ff047807 */ /* 0x000fc80004800000 */
[----:B------:R-:W-:Y:S02]  /*99e0*/  LOP3.LUT R0, R4, R0, R5, 0x96, !PT ;  /* 0x0000000004007212 */ /* 0x000fe400078e9605 */
[----:B------:R-:W-:-:S05]  /*99f0*/  PRMT R4, RZ, 0x7610, R4 ;  /* 0x00007610ff047816 */ /* 0x000fca0000000004 */
[----:B------:R-:W-:Y:S05]  /*9a00*/  @P0 BRA `(.L_x_306) ;  /* 0x0000000400540947 */ /* 0x000fea0003800000 */
[----:B------:R-:W0:Y:S01]  /*9a10*/  S2R R15, SR_CTAID.X ;  /* 0x00000000000f7919 */ /* 0x000e220000002500 */
[----:B------:R-:W-:Y:S01]  /*9a20*/  ULDC.64 UR6, c[0x0][0x628] ;  /* 0x00018a0000067ab9 */ /* 0x000fe20000000a00 */
[----:B------:R-:W-:Y:S01]  /*9a30*/  ULDC UR8, c[0x0][0x630] ;  /* 0x00018c0000087ab9 */ /* 0x000fe20000000800 */
[----:B------:R-:W-:Y:S01]  /*9a40*/  ISETP.NE.U32.AND P0, PT, RZ, UR6, PT ;  /* 0x00000006ff007c0c */ /* 0x000fe2000bf05070 */
[----:B------:R-:W1:Y:S01]  /*9a50*/  S2R R20, SR_CTAID.Y ;  /* 0x0000000000147919 */ /* 0x000e620000002600 */
[----:B------:R-:W-:Y:S01]  /*9a60*/  ULDC UR9, c[0x0][0x150] ;  /* 0x0000540000097ab9 */ /* 0x000fe20000000800 */
[----:B------:R-:W-:Y:S01]  /*9a70*/  IMAD.MOV.U32 R4, RZ, RZ, R16 ;  /* 0x000000ffff047224 */ /* 0x000fe200078e0010 */
[----:B------:R-:W-:Y:S01]  /*9a80*/  ISETP.NE.AND.EX P0, PT, RZ, UR7, PT, P0 ;  /* 0x00000007ff007c0c */ /* 0x000fe2000bf05300 */
[----:B------:R-:W-:Y:S01]  /*9a90*/  IMAD.MOV.U32 R5, RZ, RZ, R17 ;  /* 0x000000ffff057224 */ /* 0x000fe200078e0011 */
[----:B0-----:R-:W-:-:S11]  /*9aa0*/  I2FP.F32.U32 R22, R15 ;  /* 0x0000000f00167245 */ /* 0x001fd60000201000 */
[----:B------:R-:W-:Y:S05]  /*9ab0*/  @!P0 BRA `(.L_x_307) ;  /* 0x0000000000288947 */ /* 0x000fea0003800000 */
[----:B------:R-:W-:Y:S02]  /*9ac0*/  ULDC UR5, c[0x0][0x634] ;  /* 0x00018d0000057ab9 */ /* 0x000fe40000000800 */
[----:B------:R-:W-:-:S05]  /*9ad0*/  IADD3 R5, P0, R16, UR5, RZ ;  /* 0x0000000510057c10 */ /* 0x000fca000ff1e0ff */
[----:B------:R-:W-:-:S04]  /*9ae0*/  IMAD.X R21, RZ, RZ, R17, P0 ;  /* 0x000000ffff157224 */ /* 0x000fc800000e0611 */
[----:B------:R-:W-:-:S04]  /*9af0*/  IMAD.WIDE.U32 R6, R21, UR6, RZ ;  /* 0x0000000615067c25 */ /* 0x000fc8000f8e00ff */
[----:B------:R-:W-:-:S04]  /*9b00*/  IMAD.WIDE.U32 R6, P0, R5, UR7, R6 ;  /* 0x0000000705067c25 */ /* 0x000fc8000f800006 */
[----:B------:R-:W-:-:S04]  /*9b10*/  IMAD.WIDE.U32 R4, R5, UR6, RZ ;  /* 0x0000000605047c25 */ /* 0x000fc8000f8e00ff */
[----:B------:R-:W-:Y:S01]  /*9b20*/  IMAD.MOV.U32 R4, RZ, RZ, R7 ;  /* 0x000000ffff047224 */ /* 0x000fe200078e0007 */
[----:B------:R-:W-:Y:S01]  /*9b30*/  IADD3 RZ, P1, R5, R6, RZ ;  /* 0x0000000605ff7210 */ /* 0x000fe20007f3e0ff */
[----:B------:R-:W-:-:S04]  /*9b40*/  IMAD.X R5, RZ, RZ, RZ, P0 ;  /* 0x000000ffff057224 */ /* 0x000fc800000e06ff */
[----:B------:R-:W-:-:S08]  /*9b50*/  IMAD.WIDE.U32.X R4, R21, UR7, R4, P1 ;  /* 0x0000000715047c25 */ /* 0x000fd000088e0404 */
.L_x_307:
[--C-:B------:R-:W-:Y:S01]  /*9b60*/  SHF.R.U64 R14, R4, UR8, R5.reuse ;  /* 0x00000008040e7c19 */ /* 0x100fe20008001205 */
[----:B------:R-:W-:Y:S01]  /*9b70*/  FMUL R22, R22, UR9 ;  /* 0x0000000916167c20 */ /* 0x000fe20008400000 */
[----:B------:R-:W-:Y:S01]  /*9b80*/  SHF.R.U32.HI R4, RZ, UR8, R5 ;  /* 0x00000008ff047c19 */ /* 0x000fe20008011605 */
[----:B------:R-:W0:Y:S01]  /*9b90*/  LDC R6, c[0x0][0x144] ;  /* 0x00005100ff067b82 */ /* 0x000e220000000800 */
[----:B------:R-:W-:Y:S01]  /*9ba0*/  IADD3 R5, P0, RZ, -R14, RZ ;  /* 0x8000000eff057210 */ /* 0x000fe20007f1e0ff */
[----:B------:R-:W-:Y:S01]  /*9bb0*/  ULDC UR5, c[0x0][0x154] ;  /* 0x0000550000057ab9 */ /* 0x000fe20000000800 */
[----:B-1----:R-:W-:Y:S01]  /*9bc0*/  I2FP.F32.U32 R7, R20 ;  /* 0x0000001400077245 */ /* 0x002fe20000201000 */
[----:B------:R-:W1:Y:S01]  /*9bd0*/  F2I.U32.TRUNC.NTZ R22, R22 ;  /* 0x0000001600167305 */ /* 0x000e62000020f000 */
[----:B------:R-:W-:Y:S01]  /*9be0*/  ULDC.64 UR6, c[0x0][0x620] ;  /* 0x0001880000067ab9 */ /* 0x000fe20000000a00 */
[----:B------:R-:W-:Y:S01]  /*9bf0*/  IMAD.X R4, RZ, RZ, ~R4, P0 ;  /* 0x000000ffff047224 */ /* 0x000fe200000e0e04 */
[----:B------:R-:W-:Y:S01]  /*9c00*/  ISETP.NE.AND P2, PT, R2, 0x1, PT ;  /* 0x000000010200780c */ /* 0x000fe20003f45270 */
[----:B------:R-:W-:Y:S01]  /*9c10*/  FMUL R23, R7, UR5 ;  /* 0x0000000507177c20 */ /* 0x000fe20008400000 */
[----:B------:R-:W2:Y:S01]  /*9c20*/  LDC R25, c[0x0][0x148] ;  /* 0x00005200ff197b82 */ /* 0x000ea20000000800 */
[----:B------:R-:W-:Y:S01]  /*9c30*/  IMAD R4, R4, UR6, RZ ;  /* 0x0000000604047c24 */ /* 0x000fe2000f8e02ff */
[----:B------:R-:W-:-:S03]  /*9c40*/  ULDC UR5, c[0x0][0x618] ;  /* 0x0001860000057ab9 */ /* 0x000fc60000000800 */
[----:B------:R-:W3:Y:S01]  /*9c50*/  F2I.U32.TRUNC.NTZ R23, R23 ;  /* 0x0000001700177305 */ /* 0x000ee2000020f000 */
[C---:B------:R-:W-:Y:S02]  /*9c60*/  IMAD R7, R5.reuse, UR7, R4 ;  /* 0x0000000705077c24 */ /* 0x040fe4000f8e0204 */
[----:B------:R-:W-:Y:S01]  /*9c70*/  IMAD.WIDE.U32 R4, R5, UR6, R16 ;  /* 0x0000000605047c25 */ /* 0x000fe2000f8e0010 */
[----:B------:R-:W-:Y:S02]  /*9c80*/  ULDC.64 UR6, c[0x0][0x640] ;  /* 0x0001900000067ab9 */ /* 0x000fe40000000a00 */
[----:B------:R-:W-:Y:S01]  /*9c90*/  ISETP.NE.U32.AND P0, PT, RZ, UR6, PT ;  /* 0x00000006ff007c0c */ /* 0x000fe2000bf05070 */
[----:B------:R-:W-:Y:S02]  /*9ca0*/  IMAD.IADD R5, R5, 0x1, R7 ;  /* 0x0000000105057824 */ /* 0x000fe400078e0207 */
[----:B-1----:R-:W-:Y:S01]  /*9cb0*/  IMAD.MOV R22, RZ, RZ, -R22 ;  /* 0x000000ffff167224 */ /* 0x002fe200078e0a16 */
[----:B------:R-:W-:-:S02]  /*9cc0*/  ISETP.NE.AND.EX P0, PT, RZ, UR7, PT, P0 ;  /* 0x00000007ff007c0c */ /* 0x000fc4000bf05300 */
[----:B------:R-:W-:Y:S01]  /*9cd0*/  SHF.R.U64 R21, R4, UR5, R5 ;  /* 0x0000000504157c19 */ /* 0x000fe20008001205 */
[----:B0-----:R-:W-:Y:S01]  /*9ce0*/  IMAD R15, R6, R22, R15 ;  /* 0x00000016060f7224 */ /* 0x001fe200078e020f */
[----:B------:R-:W-:Y:S01]  /*9cf0*/  SHF.R.U32.HI R4, RZ, UR5, R5 ;  /* 0x00000005ff047c19 */ /* 0x000fe20008011605 */
[----:B------:R-:W-:Y:S01]  /*9d00*/  ULDC UR5, c[0x0][0x608] ;  /* 0x0001820000057ab9 */ /* 0x000fe20000000800 */
[----:B---3--:R-:W-:Y:S02]  /*9d10*/  IMAD.MOV R6, RZ, RZ, -R23 ;  /* 0x000000ffff067224 */ /* 0x008fe400078e0a17 */
[--C-:B------:R-:W-:Y:S02]  /*9d20*/  SHF.R.U64 R22, R21, UR5, R4.reuse ;  /* 0x0000000515167c19 */ /* 0x100fe40008001204 */
[----:B------:R-:W-:Y:S01]  /*9d30*/  SHF.R.U32.HI R5, RZ, UR5, R4 ;  /* 0x00000005ff057c19 */ /* 0x000fe20008011604 */
[----:B------:R-:W-:Y:S01]  /*9d40*/  ULDC UR5, c[0x0][0x658] ;  /* 0x0001960000057ab9 */ /* 0x000fe20000000800 */
[----:B--2---:R-:W-:-:S02]  /*9d50*/  @P2 IMAD R15, R25, R6, R20 ;  /* 0x00000006190f2224 */ /* 0x004fc400078e0214 */
[--C-:B------:R-:W-:Y:S02]  /*9d60*/  SHF.R.U64 R20, R22, UR5, R5.reuse ;  /* 0x0000000516147c19 */ /* 0x100fe40008001205 */
[----:B------:R-:W-:-:S03]  /*9d70*/  SHF.R.U32.HI R23, RZ, UR5, R5 ;  /* 0x00000005ff177c19 */ /* 0x000fc60008011605 */
[----:B------:R-:W-:Y:S02]  /*9d80*/  IMAD.MOV.U32 R6, RZ, RZ, R20 ;  /* 0x000000ffff067224 */ /* 0x000fe400078e0014 */
[----:B------:R-:W-:Y:S01]  /*9d90*/  IMAD.MOV.U32 R5, RZ, RZ, R23 ;  /* 0x000000ffff057224 */ /* 0x000fe200078e0017 */
[----:B------:R-:W-:Y:S06]  /*9da0*/  @!P0 BRA `(.L_x_308) ;  /* 0x00000000002c8947 */ /* 0x000fec0003800000 */
        /* <DEDUP_REMOVED lines=9> */
[----:B------:R-:W-:-:S04]  /*9e40*/  IMAD.WIDE.U32.X R4, R23, UR7, R4, P1 ;  /* 0x0000000717047c25 */ /* 0x000fc800088e0404 */
[----:B------:R-:W-:-:S07]  /*9e50*/  IMAD.MOV.U32 R6, RZ, RZ, R4 ;  /* 0x000000ffff067224 */ /* 0x000fce00078e0004 */
.L_x_308:
[----:B------:R-:W-:Y:S01]  /*9e60*/  ULDC UR5, c[0x0][0x648] ;  /* 0x0001920000057ab9 */ /* 0x000fe20000000800 */
[----:B------:R-:W-:Y:S01]  /*9e70*/  LOP3.LUT R4, R22, UR16, RZ, 0xc0, !PT ;  /* 0x0000001016047c12 */ /* 0x000fe2000f8ec0ff */
[----:B------:R-:W-:Y:S01]  /*9e80*/  ULDC UR6, c[0x0][0x610] ;  /* 0x0001840000067ab9 */ /* 0x000fe20000000800 */
[----:B------:R-:W-:Y:S01]  /*9e90*/  SHF.R.U64 R5, R6, UR5, R5 ;  /* 0x0000000506057c19 */ /* 0x000fe20008001205 */
[----:B------:R-:W-:Y:S01]  /*9ea0*/  ULDC UR5, c[0x0][0x638] ;  /* 0x00018e0000057ab9 */ /* 0x000fe20000000800 */
[----:B------:R-:W-:Y:S01]  /*9eb0*/  LOP3.LUT R21, R21, UR4, RZ, 0xc0, !PT ;  /* 0x0000000415157c12 */ /* 0x000fe2000f8ec0ff */
[----:B------:R-:W-:Y:S02]  /*9ec0*/  IMAD.MOV.U32 R6, RZ, RZ, R14 ;  /* 0x000000ffff067224 */ /* 0x000fe400078e000e */
[----:B------:R-:W-:Y:S02]  /*9ed0*/  IMAD.MOV R7, RZ, RZ, -R5 ;  /* 0x000000ffff077224 */ /* 0x000fe400078e0a05 */
[----:B------:R-:W-:-:S02]  /*9ee0*/  IMAD R4, R5, UR17, R4 ;  /* 0x0000001105047c24 */ /* 0x000fc4000f8e0204 */
[----:B------:R-:W-:Y:S01]  /*9ef0*/  IMAD R20, R7, UR5, R20 ;  /* 0x0000000507147c24 */ /* 0x000fe2000f8e0214 */
[----:B------:R-:W-:Y:S01]  /*9f00*/  ULDC UR5, c[0x0][0x600] ;  /* 0x0001800000057ab9 */ /* 0x000fe20000000800 */
[----:B------:R-:W-:Y:S02]  /*9f10*/  IMAD R15, R4, UR6, R15 ;  /* 0x00000006040f7c24 */ /* 0x000fe4000f8e020f */
[----:B------:R-:W-:Y:S02]  /*9f20*/  IMAD R20, R20, UR5, R21 ;  /* 0x0000000514147c24 */ /* 0x000fe4000f8e0215 */
[----:B------:R-:W-:-:S03]  /*9f30*/  IMAD.MOV.U32 R4, RZ, RZ, 0x1 ;  /* 0x00000001ff047424 */ /* 0x000fc600078e00ff */
[----:B------:R-:W-:Y:S02]  /*9f40*/  SEL R7, R20, R15, !P2 ;  /* 0x0000000f14077207 */ /* 0x000fe40005000000 */
[----:B------:R-:W-:-:S07]  /*9f50*/  SEL R21, R15, R20, !P2 ;  /* 0x000000140f157207 */ /* 0x000fce0005000000 */
.L_x_306:
[----:B------:R-:W-:Y:S05]  /*9f60*/  BSYNC B1 ;  /* 0x0000000000017941 */ /* 0x000fea0003800000 */
.L_x_305:
[----:B------:R-:W-:-:S13]  /*9f70*/  LOP3.LUT P0, RZ, R4, 0xff, RZ, 0xc0, !PT ;  /* 0x000000ff04ff7812 */ /* 0x000fda000780c0ff */
[----:B------:R-:W-:Y:S05]  /*9f80*/  @P0 BRA `(.L_x_309) ;  /* 0xfffffff400340947 */ /* 0x000fea000383ffff */
[----:B------:R-:W-:Y:S05]  /*9f90*/  BSYNC B0 ;  /* 0x0000000000007941 */ /* 0x000fea0003800000 */
.L_x_298:
[----:B------:R-:W-:-:S03]  /*9fa0*/  UMOV UR5, 0xffffffff ;  /* 0xffffffff00057882 */ /* 0x000fc60000000000 */
[----:B------:R-:W-:Y:S05]  /*9fb0*/  BRA.DIV UR5, `(.L_x_310) ;  /* 0x0000000605147947 */ /* 0x000fea000b800000 */
[----:B------:R-:W-:-:S13]  /*9fc0*/  ELECT P6, URZ, PT ;  /* 0x00000000003f782f */ /* 0x000fda00038c0000 */
.L_x_324:
[----:B------:R-:W-:Y:S04]  /*9fd0*/  BSSY B0, `(.L_x_311) ;  /* 0x000002b000007945 */ /* 0x000fe80003800000 */
[----:B------:R-:W-:Y:S05]  /*9fe0*/  @!P6 BRA `(.L_x_312) ;  /* 0x0000000000a4e947 */ /* 0x000fea0003800000 */
[----:B------:R-:W-:-:S04]  /*9ff0*/  LOP3.LUT R19, R19, 0x2, RZ, 0xfc, !PT ;  /* 0x0000000213137812 */ /* 0x000fc800078efcff */
[----:B------:R-:W-:-:S13]  /*a000*/  ISETP.NE.AND P0, PT, R19, 0x3, PT ;  /* 0x000000031300780c */ /* 0x000fda0003f05270 */
[----:B------:R-:W-:Y:S05]  /*a010*/  @!P0 BRA `(.L_x_313) ;  /* 0x0000000000048947 */ /* 0x000fea0003800000 */
[----:B------:R-:W-:Y:S01]  /*a020*/  BPT.TRAP 0x1 ;  /* 0x000000040000795c */ /* 0x000fe20000300000 */
.L_x_313:
[----:B------:R-:W0:Y:S01]  /*a030*/  S2R R5, SR_CgaCtaId ;  /* 0x0000000000057919 */ /* 0x000e220000008800 */
[----:B------:R-:W-:Y:S02]  /*a040*/  MOV R2, 0x400 ;  /* 0x0000040000027802 */ /* 0x000fe40000000f00 */
[----:B------:R-:W-:Y:S02]  /*a050*/  SHF.L.U32 R4, R0, 0x1f, RZ ;  /* 0x0000001f00047819 */ /* 0x000fe400000006ff */
[----:B0-----:R-:W-:-:S05]  /*a060*/  LEA R2, R5, R2, 0x18 ;  /* 0x0000000205027211 */ /* 0x001fca00078ec0ff */
[----:B------:R-:W-:-:S04]  /*a070*/  VIADD R2, R2, 0x20 ;  /* 0x0000002002027836 */ /* 0x000fc80000000000 */
[C---:B------:R-:W-:Y:S02]  /*a080*/  IMAD R7, R3.reuse, 0x8, R2 ;  /* 0x0000000803077824 */ /* 0x040fe400078e0202 */
[----:B------:R-:W-:Y:S02]  /*a090*/  VIADD R3, R3, 0x1 ;  /* 0x0000000103037836 */ /* 0x000fe40000000000 */
[----:B------:R-:W0:Y:S03]  /*a0a0*/  SYNCS.PHASECHK.TRANS64.TRYWAIT P0, [R7+URZ], R4 ;  /* 0x00000004070075a7 */ /* 0x000e26000800017f */
[----:B------:R-:W-:-:S04]  /*a0b0*/  ISETP.NE.AND P1, PT, R3, 0x4, PT ;  /* 0x000000040300780c */ /* 0x000fc80003f25270 */
[----:B------:R-:W-:Y:S02]  /*a0c0*/  SEL R5, RZ, 0x1, P1 ;  /* 0x00000001ff057807 */ /* 0x000fe40000800000 */
[----:B------:R-:W-:Y:S02]  /*a0d0*/  SEL R3, R3, RZ, P1 ;  /* 0x000000ff03037207 */ /* 0x000fe40000800000 */
[----:B------:R-:W-:-:S03]  /*a0e0*/  LOP3.LUT R6, R0, R5, RZ, 0x3c, !PT ;  /* 0x0000000500067212 */ /* 0x000fc600078e3cff */
[----:B------:R-:W-:Y:S01]  /*a0f0*/  IMAD R8, R3, 0x8, R2 ;  /* 0x0000000803087824 */ /* 0x000fe200078e0202 */
[----:B------:R-:W-:Y:S01]  /*a100*/  SHF.L.U32 R5, R6, 0x1f, RZ ;  /* 0x0000001f06057819 */ /* 0x000fe200000006ff */
[----:B0-----:R-:W-:Y:S06]  /*a110*/  @!P0 BRA `(.L_x_314) ;  /* 0x0000000000dc8947 */ /* 0x001fec0003800000 */
.L_x_325:
[----:B------:R-:W1:Y:S01]  /*a120*/  SYNCS.PHASECHK.TRANS64.TRYWAIT P0, [R8+URZ], R5 ;  /* 0x00000005080075a7 */ /* 0x000e62000800017f */
[----:B------:R-:W-:-:S05]  /*a130*/  VIADD R0, R3, 0x1 ;  /* 0x0000000103007836 */ /* 0x000fca0000000000 */
[----:B------:R-:W-:-:S04]  /*a140*/  ISETP.NE.AND P1, PT, R0, 0x4, PT ;  /* 0x000000040000780c */ /* 0x000fc80003f25270 */
[----:B------:R-:W-:Y:S02]  /*a150*/  SEL R3, RZ, 0x1, P1 ;  /* 0x00000001ff037807 */ /* 0x000fe40000800000 */
[----:B0-----:R-:W-:Y:S02]  /*a160*/  SEL R7, R0, RZ, P1 ;  /* 0x000000ff00077207 */ /* 0x001fe40000800000 */
[----:B------:R-:W-:-:S03]  /*a170*/  LOP3.LUT R9, R6, R3, RZ, 0x3c, !PT ;  /* 0x0000000306097212 */ /* 0x000fc600078e3cff */
[----:B------:R-:W-:Y:S01]  /*a180*/  IMAD R11, R7, 0x8, R2 ;  /* 0x00000008070b7824 */ /* 0x000fe200078e0202 */
[----:B------:R-:W-:Y:S01]  /*a190*/  SHF.L.U32 R6, R9, 0x1f, RZ ;  /* 0x0000001f09067819 */ /* 0x000fe200000006ff */
[----:B-1----:R-:W-:Y:S06]  /*a1a0*/  @!P0 BRA `(.L_x_315) ;  /* 0x0000000000cc8947 */ /* 0x002fec0003800000 */
.L_x_326:
[----:B------:R-:W1:Y:S01]  /*a1b0*/  SYNCS.PHASECHK.TRANS64.TRYWAIT P0, [R11+URZ], R6 ;  /* 0x000000060b0075a7 */ /* 0x000e62000800017f */
[----:B------:R-:W-:-:S05]  /*a1c0*/  VIADD R0, R7, 0x1 ;  /* 0x0000000107007836 */ /* 0x000fca0000000000 */
[----:B------:R-:W-:-:S04]  /*a1d0*/  ISETP.NE.AND P1, PT, R0, 0x4, PT ;  /* 0x000000040000780c */ /* 0x000fc80003f25270 */
[----:B------:R-:W-:Y:S02]  /*a1e0*/  SEL R4, RZ, 0x1, P1 ;  /* 0x00000001ff047807 */ /* 0x000fe40000800000 */
[----:B------:R-:W-:Y:S02]  /*a1f0*/  SEL R3, R0, RZ, P1 ;  /* 0x000000ff00037207 */ /* 0x000fe40000800000 */
[----:B------:R-:W-:Y:S01]  /*a200*/  LOP3.LUT R0, R9, R4, RZ, 0x3c, !PT ;  /* 0x0000000409007212 */ /* 0x000fe200078e3cff */
[----:B-1----:R-:W-:Y:S06]  /*a210*/  @!P0 BRA `(.L_x_316) ;  /* 0x0000000000c48947 */ /* 0x002fec0003800000 */
.L_x_327:
[----:B------:R-:W-:Y:S01]  /*a220*/  IMAD R3, R3, 0x8, R2 ;  /* 0x0000000803037824 */ /* 0x000fe200078e0202 */
[----:B------:R-:W-:-:S07]  /*a230*/  SHF.L.U32 R0, R0, 0x1f, RZ ;  /* 0x0000001f00007819 */ /* 0x000fce00000006ff */
.L_x_317:
[----:B--2---:R2:W3:Y:S02]  /*a240*/  SYNCS.PHASECHK.TRANS64.TRYWAIT P0, [R3+URZ], R0 ;  /* 0x00000000030075a7 */ /* 0x0044e4000800017f */
[----:B---3--:R-:W-:Y:S05]  /*a250*/  @!P0 NANOSLEEP.SYNCS 0x989680 ;  /* 0x009896800000895d */ /* 0x008fea0003900000 */
[----:B------:R-:W3:Y:S02]  /*a260*/  @!P0 SYNCS.PHASECHK.TRANS64 P0, [R3+URZ], R0 ;  /* 0x00000000030085a7 */ /* 0x000ee4000800007f */
[----:B---3--:R-:W-:Y:S05]  /*a270*/  @!P0 BRA `(.L_x_317) ;  /* 0xfffffffc00f08947 */ /* 0x008fea000383ffff */
.L_x_312:
[----:B------:R-:W-:Y:S05]  /*a280*/  BSYNC B0 ;  /* 0x0000000000007941 */ /* 0x000fea0003800000 */
.L_x_311:
[----:B------:R-:W-:Y:S05]  /*a290*/  EXIT ;  /* 0x000000000000794d */ /* 0x000fea0003800000 */
.L_x_21:
[----:B---3--:R3:W4:Y:S02]  /*a2a0*/  SYNCS.PHASECHK.TRANS64.TRYWAIT P1, [R3+URZ], R0 ;  /* 0x00000000030075a7 */ /* 0x008724000802017f */
[----:B----4-:R-:W-:Y:S05]  /*a2b0*/  @!P1 NANOSLEEP.SYNCS 0x989680 ;  /* 0x009896800000995d */ /* 0x010fea0003900000 */
[----:B------:R-:W4:Y:S02]  /*a2c0*/  @!P1 SYNCS.PHASECHK.TRANS64 P1, [R3+URZ], R0 ;  /* 0x00000000030095a7 */ /* 0x000f24000802007f */
[----:B----4-:R-:W-:Y:S05]  /*a2d0*/  @!P1 BRA `(.L_x_21) ;  /* 0xfffffffc00f09947 */ /* 0x010fea000383ffff */
[----:B------:R-:W-:Y:S05]  /*a2e0*/  BRA `(.L_x_20) ;  /* 0xffffff7000747947 */ /* 0x000fea000383ffff */
.L_x_26:
[----:B-1----:R1:W2:Y:S02]  /*a2f0*/  SYNCS.PHASECHK.TRANS64.TRYWAIT P1, [R5+URZ], R4 ;  /* 0x00000004050075a7 */ /* 0x0022a4000802017f */
[----:B--2---:R-:W-:Y:S05]  /*a300*/  @!P1 NANOSLEEP.SYNCS 0x989680 ;  /* 0x009896800000995d */ /* 0x004fea0003900000 */
[----:B------:R-:W2:Y:S02]  /*a310*/  @!P1 SYNCS.PHASECHK.TRANS64 P1, [R5+URZ], R4 ;  /* 0x00000004050095a7 */ /* 0x000ea4000802007f */
[----:B--2---:R-:W-:Y:S05]  /*a320*/  @!P1 BRA `(.L_x_26) ;  /* 0xfffffffc00f09947 */ /* 0x004fea000383ffff */
[----:B------:R-:W-:Y:S05]  /*a330*/  BRA `(.L_x_25) ;  /* 0xffffff7400b07947 */ /* 0x000fea000383ffff */
.L_x_299:
[----:B------:R-:W-:Y:S01]  /*a340*/  BSSY B1, `(.L_x_318) ;  /* 0x0000006000017945 */ /* 0x000fe20003800000 */
[----:B------:R-:W-:-:S07]  /*a350*/  IMAD.MOV.U32 R15, RZ, RZ, -0x1 ;  /* 0xffffffffff0f7424 */ /* 0x000fce00078e00ff */
[----:B------:R-:W-:Y:S05]  /*a360*/  WARPSYNC.COLLECTIVE R15, `(.L_x_319) ;  /* 0x000000000f0c7348 */ /* 0x000fea0003c00000 */
[----:B------:R-:W-:Y:S02]  /*a370*/  ELECT P6, UR62, PT ;  /* 0x00000000003e782f */ /* 0x000fe400038c0000 */
[----:B------:R-:W-:Y:S01]  /*a380*/  MOV R14, UR62 ;  /* 0x0000003e000e7c02 */ /* 0x000fe20008000f00 */
[----:B------:R-:W-:Y:S10]  /*a390*/  ENDCOLLECTIVE ;  /* 0x000000000000791b */ /* 0x000ff40003800000 */
.L_x_319:
[----:B------:R-:W-:Y:S05]  /*a3a0*/  BSYNC B1 ;  /* 0x0000000000017941 */ /* 0x000fea0003800000 */
.L_x_318:
[----:B------:R-:W-:Y:S05]  /*a3b0*/  BRA `(.L_x_320) ;  /* 0xfffffff000347947 */ /* 0x000fea000383ffff */
.L_x_302:
[----:B0-----:R0:W1:Y:S02]  /*a3c0*/  SYNCS.PHASECHK.TRANS64.TRYWAIT P0, [R20+URZ+0x20], R7 ;  /* 0x00002007140075a7 */ /* 0x001064000800017f */
[----:B-1----:R-:W-:Y:S05]  /*a3d0*/  @!P0 NANOSLEEP.SYNCS 0x989680 ;  /* 0x009896800000895d */ /* 0x002fea0003900000 */
[----:B------:R-:W1:Y:S02]  /*a3e0*/  @!P0 SYNCS.PHASECHK.TRANS64 P0, [R20+URZ+0x20], R7 ;  /* 0x00002007140085a7 */ /* 0x000e64000800007f */
[----:B-1----:R-:W-:Y:S05]  /*a3f0*/  @!P0 BRA `(.L_x_302) ;  /* 0xfffffffc00f08947 */ /* 0x002fea000383ffff */
[----:B------:R-:W-:Y:S05]  /*a400*/  BRA `(.L_x_321) ;  /* 0xfffffff000747947 */ /* 0x000fea000383ffff */
.L_x_310:
[----:B------:R-:W-:Y:S01]  /*a410*/  BSSY B0, `(.L_x_322) ;  /* 0x0000006000007945 */ /* 0x000fe20003800000 */
[----:B------:R-:W-:-:S07]  /*a420*/  IMAD.MOV.U32 R15, RZ, RZ, -0x1 ;  /* 0xffffffffff0f7424 */ /* 0x000fce00078e00ff */
[----:B------:R-:W-:Y:S05]  /*a430*/  WARPSYNC.COLLECTIVE R15, `(.L_x_323) ;  /* 0x000000000f0c7348 */ /* 0x000fea0003c00000 */
[----:B------:R-:W-:Y:S02]  /*a440*/  ELECT P6, UR62, PT ;  /* 0x00000000003e782f */ /* 0x000fe400038c0000 */
[----:B------:R-:W-:Y:S01]  /*a450*/  MOV R14, UR62 ;  /* 0x0000003e000e7c02 */ /* 0x000fe20008000f00 */
[----:B------:R-:W-:Y:S10]  /*a460*/  ENDCOLLECTIVE ;  /* 0x000000000000791b */ /* 0x000ff40003800000 */
.L_x_323:
[----:B------:R-:W-:Y:S05]  /*a470*/  BSYNC B0 ;  /* 0x0000000000007941 */ /* 0x000fea0003800000 */
.L_x_322:
[----:B------:R-:W-:Y:S05]  /*a480*/  BRA `(.L_x_324) ;  /* 0xfffffff800d07947 */ /* 0x000fea000383ffff */
.L_x_314:
[----:B0-----:R0:W1:Y:S02]  /*a490*/  SYNCS.PHASECHK.TRANS64.TRYWAIT P0, [R7+URZ], R4 ;  /* 0x00000004070075a7 */ /* 0x001064000800017f */
[----:B-1----:R-:W-:Y:S05]  /*a4a0*/  @!P0 NANOSLEEP.SYNCS 0x989680 ;  /* 0x009896800000895d */ /* 0x002fea0003900000 */
[----:B------:R-:W1:Y:S02]  /*a4b0*/  @!P0 SYNCS.PHASECHK.TRANS64 P0, [R7+URZ], R4 ;  /* 0x00000004070085a7 */ /* 0x000e64000800007f */
[----:B-1----:R-:W-:Y:S05]  /*a4c0*/  @!P0 BRA `(.L_x_314) ;  /* 0xfffffffc00f08947 */ /* 0x002fea000383ffff */
[----:B------:R-:W-:Y:S05]  /*a4d0*/  BRA `(.L_x_325) ;  /* 0xfffffffc00107947 */ /* 0x000fea000383ffff */
.L_x_315:
[----:B0-----:R0:W1:Y:S02]  /*a4e0*/  SYNCS.PHASECHK.TRANS64.TRYWAIT P0, [R8+URZ], R5 ;  /* 0x00000005080075a7 */ /* 0x001064000800017f */
[----:B-1----:R-:W-:Y:S05]  /*a4f0*/  @!P0 NANOSLEEP.SYNCS 0x989680 ;  /* 0x009896800000895d */ /* 0x002fea0003900000 */
[----:B------:R-:W1:Y:S02]  /*a500*/  @!P0 SYNCS.PHASECHK.TRANS64 P0, [R8+URZ], R5 ;  /* 0x00000005080085a7 */ /* 0x000e64000800007f */
[----:B-1----:R-:W-:Y:S05]  /*a510*/  @!P0 BRA `(.L_x_315) ;  /* 0xfffffffc00f08947 */ /* 0x002fea000383ffff */
[----:B------:R-:W-:Y:S05]  /*a520*/  BRA `(.L_x_326) ;  /* 0xfffffffc00207947 */ /* 0x000fea000383ffff */
.L_x_316:
[----:B-1----:R1:W2:Y:S02]  /*a530*/  SYNCS.PHASECHK.TRANS64.TRYWAIT P0, [R11+URZ], R6 ;  /* 0x000000060b0075a7 */ /* 0x0022a4000800017f */
[----:B--2---:R-:W-:Y:S05]  /*a540*/  @!P0 NANOSLEEP.SYNCS 0x989680 ;  /* 0x009896800000895d */ /* 0x004fea0003900000 */
[----:B------:R-:W2:Y:S02]  /*a550*/  @!P0 SYNCS.PHASECHK.TRANS64 P0, [R11+URZ], R6 ;  /* 0x000000060b0085a7 */ /* 0x000ea4000800007f */
[----:B--2---:R-:W-:Y:S05]  /*a560*/  @!P0 BRA `(.L_x_316) ;  /* 0xfffffffc00f08947 */ /* 0x004fea000383ffff */
[----:B------:R-:W-:Y:S05]  /*a570*/  BRA `(.L_x_327) ;  /* 0xfffffffc00287947 */ /* 0x000fea000383ffff */
.L_x_328:
[----:B------:R-:W-:-:S00]  /*a580*/  BRA `(.L_x_328) ;  /* 0xfffffffc00fc7947 */ /* 0x000fc0000383ffff */
[----:B------:R-:W-:-:S00]  /*a590*/  NOP ;  /* 0x0000000000007918 */ /* 0x000fc00000000000 */
        /* <DEDUP_REMOVED lines=14> */
.L_x_329:


//--------------------- .nv.global.init           --------------------------
	.section	.nv.global.init,"aw",@progbits
.nv.global.init:
	.type		$str$22,@object
	.size		$str$22,($str$23 - $str$22)
$str$22:
        /*0000*/ 	.byte	0x6b, 0x5f, 0x74, 0x69, 0x6c, 0x65, 0x5f, 0x63, 0x6f, 0x75, 0x6e, 0x74, 0x20, 0x3e, 0x3d, 0x20
        /*0010*/ 	.byte	0x31, 0x00
	.type		$str$23,@object
	.size		$str$23,(__unnamed_1 - $str$23)
$str$23:
        /*0012*/ 	.byte	0x2f, 0x74, 0x6d, 0x70, 0x2f, 0x63, 0x75, 0x74, 0x6c, 0x61, 0x73, 0x73, 0x5f, 0x73, 0x77, 0x65
        /*0022*/ 	.byte	0x65, 0x70, 0x5f, 0x73, 0x72, 0x63, 0x2f, 0x69, 0x6e, 0x63, 0x6c, 0x75, 0x64, 0x65, 0x2f, 0x63
        /*0032*/ 	.byte	0x75, 0x74, 0x6c, 0x61, 0x73, 0x73, 0x2f, 0x67, 0x65, 0x6d, 0x6d, 0x2f, 0x63, 0x6f, 0x6c, 0x6c
        /*0042*/ 	.byte	0x65, 0x63, 0x74, 0x69, 0x76, 0x65, 0x2f, 0x73, 0x6d, 0x39, 0x30, 0x5f, 0x6d, 0x6d, 0x61, 0x5f
        /*0052*/ 	.byte	0x74, 0x6d, 0x61, 0x5f, 0x67, 0x6d, 0x6d, 0x61, 0x5f, 0x73, 0x73, 0x5f, 0x77, 0x61, 0x72, 0x70
        /*0062*/ 	.byte	0x73, 0x70, 0x65, 0x63, 0x69, 0x61, 0x6c, 0x69, 0x7a, 0x65, 0x64, 0x2e, 0x68, 0x70, 0x70, 0x00
	.type		__unnamed_1,@object
	.size		__unnamed_1,(.L_0 - __unnamed_1)
__unnamed_1:
        /*0072*/ 	.byte	0x76, 0x6f, 0x69, 0x64, 0x20, 0x63, 0x75, 0x74, 0x6c, 0x61, 0x73, 0x73, 0x3a, 0x3a, 0x67, 0x65
        /* <DEDUP_REMOVED lines=173> */
.L_0:


//--------------------- .nv.shared._ZN7cutlass13device_kernelINS_4gemm6kernel13GemmUniversalIN4cute5tupleIJiiiiEEENS1_10collective13CollectiveMmaINS1_34MainloopSm90TmaGmmaWarpSpecializedILi4ENS5_IJNS4_1CILi1EEENSA_ILi4EEESB_EEENS1_35KernelTmaWarpSpecializedCooperativeEEENS5_IJNSA_ILi256EEENSA_ILi128EEESH_EEEaNS5_IJlSB_lEEEaSJ_NS4_8TiledMMAINS4_8MMA_AtomIJNS4_4SM904GMMA27MMA_64x128x32_S32S8S8_SS_TNEEEENS4_6LayoutINS5_IJNSA_ILi2EEESB_SB_EEENS5_IJSB_NSA_ILi0EEEST_EEEEENS5_IJNS4_10UnderscoreESW_SW_EEEEENS4_23SM90_TMA_LOAD_MULTICASTENS4_14ComposedLayoutINS4_7SwizzleILi3ELi4ELi3EEENS4_18smem_ptr_flag_bitsILi8EEENSQ_INS5_IJNSA_ILi8EEESH_EEENS5_IJSH_SB_EEEEEEEvNS4_8identityENS4_13SM90_TMA_LOADES19_vS1A_EENS_8epilogue10collective6detail29Sm90TmaWarpSpecializedAdapterINS1E_15DefaultEpilogueIaSJ_SJ_NS1D_6thread17LinearCombinationIaLi1EiiLNS1I_9ScaleType4KindE0ELNS_15FloatRoundStyleE2EaEENS1_15EpilogueDefaultEEEEEvvEEEEvNT_6ParamsE --------------------------
	.section	.nv.shared._ZN7cutlass13device_kernelINS_4gemm6kernel13GemmUniversalIN4cute5tupleIJiiiiEEENS1_10collective13CollectiveMmaINS1_34MainloopSm90TmaGmmaWarpSpecializedILi4ENS5_IJNS4_1CILi1EEENSA_ILi4EEESB_EEENS1_35KernelTmaWarpSpecializedCooperativeEEENS5_IJNSA_ILi256EEENSA_ILi128EEESH_EEEaNS5_IJlSB_lEEEaSJ_NS4_8TiledMMAINS4_8MMA_AtomIJNS4_4SM904GMMA27MMA_64x128x32_S32S8S8_SS_TNEEEENS4_6LayoutINS5_IJNSA_ILi2EEESB_SB_EEENS5_IJSB_NSA_ILi0EEEST_EEEEENS5_IJNS4_10UnderscoreESW_SW_EEEEENS4_23SM90_TMA_LOAD_MULTICASTENS4_14ComposedLayoutINS4_7SwizzleILi3ELi4ELi3EEENS4_18smem_ptr_flag_bitsILi8EEENSQ_INS5_IJNSA_ILi8EEESH_EEENS5_IJSH_SB_EEEEEEEvNS4_8identityENS4_13SM90_TMA_LOADES19_vS1A_EENS_8epilogue10collective6detail29Sm90TmaWarpSpecializedAdapterINS1E_15DefaultEpilogueIaSJ_SJ_NS1D_6thread17LinearCombinationIaLi1EiiLNS1I_9ScaleType4KindE0ELNS_15FloatRoundStyleE2EaEENS1_15EpilogueDefaultEEEEEvvEEEEvNT_6ParamsE,"aw",@nobits
	.sectionflags	@""
	.align	16
	.zero		1024


//--------------------- .nv.shared.reserved.0     --------------------------
	.section	.nv.shared.reserved.0,"aw",@nobits
	.weak		__nv_reservedSMEM_offset_0_alias
	.size		__nv_reservedSMEM_offset_0_alias, 0, 0
	.other		__nv_reservedSMEM_offset_0_alias,@"STO_CUDA_RESERVED_SHARED STV_DEFAULT"
__nv_reservedSMEM_offset_0_alias:
	.zero		0


//--------------------- .nv.global                --------------------------
	.section	.nv.global,"aw",@nobits
.nv.global:
	.type		_ZN40_INTERNAL_03dd2da8_4_k_cu_e4175d80_281064cute1_E,@object
	.size		_ZN40_INTERNAL_03dd2da8_4_k_cu_e4175d80_281064cute1_E,(_ZN40_INTERNAL_03dd2da8_4_k_cu_e4175d80_281064cuda3std3__45__cpo6cbeginE - _ZN40_INTERNAL_03dd2da8_4_k_cu_e4175d80_281064cute1_E)
_ZN40_INTERNAL_03dd2da8_4_k_cu_e4175d80_281064cute1_E:
	.zero		1
	.type		_ZN40_INTERNAL_03dd2da8_4_k_cu_e4175d80_281064cuda3std3__45__cpo6cbeginE,@object
	.size		_ZN40_INTERNAL_03dd2da8_4_k_cu_e4175d80_281064cuda3std3__45__cpo6cbeginE,(_ZN40_INTERNAL_03dd2da8_4_k_cu_e4175d80_281064cuda3std3__48in_placeE - _ZN40_INTERNAL_03dd2da8_4_k_cu_e4175d80_281064cuda3std3__45__cpo6cbeginE)
_ZN40_INTERNAL_03dd2da8_4_k_cu_e4175d80_281064cuda3std3__45__cpo6cbeginE:
	.zero		1
	.type		_ZN40_INTERNAL_03dd2da8_4_k_cu_e4175d80_281064cuda3std3__48in_placeE,@object
	.size		_ZN40_INTERNAL_03dd2da8_4_k_cu_e4175d80_281064cuda3std3__48in_placeE,(_ZN40_INTERNAL_03dd2da8_4_k_cu_e4175d80_281064cuda3std6ranges3__45__cpo9iter_moveE - _ZN40_INTERNAL_03dd2da8_4_k_cu_e4175d80_281064cuda3std3__48in_placeE)
_ZN40_INTERNAL_03dd2da8_4_k_cu_e4175d80_281064cuda3std3__48in_placeE:
	.zero		1
	.type		_ZN40_INTERNAL_03dd2da8_4_k_cu_e4175d80_281064cuda3std6ranges3__45__cpo9iter_moveE,@object
	.size		_ZN40_INTERNAL_03dd2da8_4_k_cu_e4175d80_281064cuda3std6ranges3__45__cpo9iter_moveE,(_ZN40_INTERNAL_03dd2da8_4_k_cu_e4175d80_281064cuda3std3__45__cpo5beginE - _ZN40_INTERNAL_03dd2da8_4_k_cu_e4175d80_281064cuda3std6ranges3__45__cpo9iter_moveE)
_ZN40_INTERNAL_03dd2da8_4_k_cu_e4175d80_281064cuda3std6ranges3__45__cpo9iter_moveE:
	.zero		1
	.type		_ZN40_INTERNAL_03dd2da8_4_k_cu_e4175d80_281064cuda3std3__45__cpo5beginE,@object
	.size		_ZN40_INTERNAL_03dd2da8_4_k_cu_e4175d80_281064cuda3std3__45__cpo5beginE,(_ZN40_INTERNAL_03dd2da8_4_k_cu_e4175d80_281064cuda3std3__442_GLOBAL__N__03dd2da8_4_k_cu_e4175d80_281066ignoreE - _ZN40_INTERNAL_03dd2da8_4_k_cu_e4175d80_281064cuda3std3__45__cpo5beginE)
_ZN40_INTERNAL_03dd2da8_4_k_cu_e4175d80_281064cuda3std3__45__cpo5beginE:
	.zero		1
	.type		_ZN40_INTERNAL_03dd2da8_4_k_cu_e4175d80_281064cuda3std3__442_GLOBAL__N__03dd2da8_4_k_cu_e4175d80_281066ignoreE,@object
	.size		_ZN40_INTERNAL_03dd2da8_4_k_cu_e4175d80_281064cuda3std3__442_GLOBAL__N__03dd2da8_4_k_cu_e4175d80_281066ignoreE,(_ZN40_INTERNAL_03dd2da8_4_k_cu_e4175d80_281064cute7productE - _ZN40_INTERNAL_03dd2da8_4_k_cu_e4175d80_281064cuda3std3__442_GLOBAL__N__03dd2da8_4_k_cu_e4175d80_281066ignoreE)
_ZN40_INTERNAL_03dd2da8_4_k_cu_e4175d80_281064cuda3std3__442_GLOBAL__N__03dd2da8_4_k_cu_e4175d80_281066ignoreE:
	.zero		1
	.type		_ZN40_INTERNAL_03dd2da8_4_k_cu_e4175d80_281064cute7productE,@object
	.size		_ZN40_INTERNAL_03dd2da8_4_k_cu_e4175d80_281064cute7productE,(_ZN40_INTERNAL_03dd2da8_4_k_cu_e4175d80_281064cuda3std3__45__cpo3endE - _ZN40_INTERNAL_03dd2da8_4_k_cu_e4175d80_281064cute7productE)
_ZN40_INTERNAL_03dd2da8_4_k_cu_e4175d80_281064cute7productE:
	.zero		1
	.type		_ZN40_INTERNAL_03dd2da8_4_k_cu_e4175d80_281064cuda3std3__45__cpo3endE,@object
	.size		_ZN40_INTERNAL_03dd2da8_4_k_cu_e4175d80_281064cuda3std3__45__cpo3endE,(_ZN40_INTERNAL_03dd2da8_4_k_cu_e4175d80_281064cuda3std3__419piecewise_constructE - _ZN40_INTERNAL_03dd2da8_4_k_cu_e4175d80_281064cuda3std3__45__cpo3endE)
_ZN40_INTERNAL_03dd2da8_4_k_cu_e4175d80_281064cuda3std3__45__cpo3endE:
	.zero		1
	.type		_ZN40_INTERNAL_03dd2da8_4_k_cu_e4175d80_281064cuda3std3__419piecewise_constructE,@object
	.size		_ZN40_INTERNAL_03dd2da8_4_k_cu_e4175d80_281064cuda3std3__419piecewise_constructE,(_ZN40_INTERNAL_03dd2da8_4_k_cu_e4175d80_281064cuda3std3__45__cpo4cendE - _ZN40_INTERNAL_03dd2da8_4_k_cu_e4175d80_281064cuda3std3__419piecewise_constructE)
_ZN40_INTERNAL_03dd2da8_4_k_cu_e4175d80_281064cuda3std3__419piecewise_constructE:
	.zero		1
	.type		_ZN40_INTERNAL_03dd2da8_4_k_cu_e4175d80_281064cuda3std3__45__cpo4cendE,@object
	.size		_ZN40_INTERNAL_03dd2da8_4_k_cu_e4175d80_281064cuda3std3__45__cpo4cendE,(_ZN40_INTERNAL_03dd2da8_4_k_cu_e4175d80_281064cuda3std6ranges3__45__cpo4swapE - _ZN40_INTERNAL_03dd2da8_4_k_cu_e4175d80_281064cuda3std3__45__cpo4cendE)
_ZN40_INTERNAL_03dd2da8_4_k_cu_e4175d80_281064cuda3std3__45__cpo4cendE:
	.zero		1
	.type		_ZN40_INTERNAL_03dd2da8_4_k_cu_e4175d80_281064cuda3std6ranges3__45__cpo4swapE,@object
	.size		_ZN40_INTERNAL_03dd2da8_4_k_cu_e4175d80_281064cuda3std6ranges3__45__cpo4swapE,(.L_8 - _ZN40_INTERNAL_03dd2da8_4_k_cu_e4175d80_281064cuda3std6ranges3__45__cpo4swapE)
_ZN40_INTERNAL_03dd2da8_4_k_cu_e4175d80_281064cuda3std6ranges3__45__cpo4swapE:
	.zero		1
.L_8:


//--------------------- .nv.constant0._ZN7cutlass13device_kernelINS_4gemm6kernel13GemmUniversalIN4cute5tupleIJiiiiEEENS1_10collective13CollectiveMmaINS1_34MainloopSm90TmaGmmaWarpSpecializedILi4ENS5_IJNS4_1CILi1EEENSA_ILi4EEESB_EEENS1_35KernelTmaWarpSpecializedCooperativeEEENS5_IJNSA_ILi256EEENSA_ILi128EEESH_EEEaNS5_IJlSB_lEEEaSJ_NS4_8TiledMMAINS4_8MMA_AtomIJNS4_4SM904GMMA27MMA_64x128x32_S32S8S8_SS_TNEEEENS4_6LayoutINS5_IJNSA_ILi2EEESB_SB_EEENS5_IJSB_NSA_ILi0EEEST_EEEEENS5_IJNS4_10UnderscoreESW_SW_EEEEENS4_23SM90_TMA_LOAD_MULTICASTENS4_14ComposedLayoutINS4_7SwizzleILi3ELi4ELi3EEENS4_18smem_ptr_flag_bitsILi8EEENSQ_INS5_IJNSA_ILi8EEESH_EEENS5_IJSH_SB_EEEEEEEvNS4_8identityENS4_13SM90_TMA_LOADES19_vS1A_EENS_8epilogue10collective6detail29Sm90TmaWarpSpecializedAdapterINS1E_15DefaultEpilogueIaSJ_SJ_NS1D_6thread17LinearCombinationIaLi1EiiLNS1I_9ScaleType4KindE0ELNS_15FloatRoundStyleE2EaEENS1_15EpilogueDefaultEEEEEvvEEEEvNT_6ParamsE --------------------------
	.section	.nv.constant0._ZN7cutlass13device_kernelINS_4gemm6kernel13GemmUniversalIN4cute5tupleIJiiiiEEENS1_10collective13CollectiveMmaINS1_34MainloopSm90TmaGmmaWarpSpecializedILi4ENS5_IJNS4_1CILi1EEENSA_ILi4EEESB_EEENS1_35KernelTmaWarpSpecializedCooperativeEEENS5_IJNSA_ILi256EEENSA_ILi128EEESH_EEEaNS5_IJlSB_lEEEaSJ_NS4_8TiledMMAINS4_8MMA_AtomIJNS4_4SM904GMMA27MMA_64x128x32_S32S8S8_SS_TNEEEENS4_6LayoutINS5_IJNSA_ILi2EEESB_SB_EEENS5_IJSB_NSA_ILi0EEEST_EEEEENS5_IJNS4_10UnderscoreESW_SW_EEEEENS4_23SM90_TMA_LOAD_MULTICASTENS4_14ComposedLayoutINS4_7SwizzleILi3ELi4ELi3EEENS4_18smem_ptr_flag_bitsILi8EEENSQ_INS5_IJNSA_ILi8EEESH_EEENS5_IJSH_SB_EEEEEEEvNS4_8identityENS4_13SM90_TMA_LOADES19_vS1A_EENS_8epilogue10collective6detail29Sm90TmaWarpSpecializedAdapterINS1E_15DefaultEpilogueIaSJ_SJ_NS1D_6thread17LinearCombinationIaLi1EiiLNS1I_9ScaleType4KindE0ELNS_15FloatRoundStyleE2EaEENS1_15EpilogueDefaultEEEEEvvEEEEvNT_6ParamsE,"a",@progbits
	.sectionflags	@""
	.align	4
.nv.constant0._ZN7cutlass13device_kernelINS_4gemm6kernel13GemmUniversalIN4cute5tupleIJiiiiEEENS1_10collective13CollectiveMmaINS1_34MainloopSm90TmaGmmaWarpSpecializedILi4ENS5_IJNS4_1CILi1EEENSA_ILi4EEESB_EEENS1_35KernelTmaWarpSpecializedCooperativeEEENS5_IJNSA_ILi256EEENSA_ILi128EEESH_EEEaNS5_IJlSB_lEEEaSJ_NS4_8TiledMMAINS4_8MMA_AtomIJNS4_4SM904GMMA27MMA_64x128x32_S32S8S8_SS_TNEEEENS4_6LayoutINS5_IJNSA_ILi2EEESB_SB_EEENS5_IJSB_NSA_ILi0EEEST_EEEEENS5_IJNS4_10UnderscoreESW_SW_EEEEENS4_23SM90_TMA_LOAD_MULTICASTENS4_14ComposedLayoutINS4_7SwizzleILi3ELi4ELi3EEENS4_18smem_ptr_flag_bitsILi8EEENSQ_INS5_IJNSA_ILi8EEESH_EEENS5_IJSH_SB_EEEEEEEvNS4_8identityENS4_13SM90_TMA_LOADES19_vS1A_EENS_8epilogue10collective6detail29Sm90TmaWarpSpecializedAdapterINS1E_15DefaultEpilogueIaSJ_SJ_NS1D_6thread17LinearCombinationIaLi1EiiLNS1I_9ScaleType4KindE0ELNS_15FloatRoundStyleE2EaEENS1_15EpilogueDefaultEEEEEvvEEEEvNT_6ParamsE:
	.zero		1664


//--------------------- SYMBOLS --------------------------

	.type		.nv.reservedSmem.offset0,@object
	.size		.nv.reservedSmem.offset0,0x4
	.type		__assertfail,@function
